def attn_fwd(
    Q,
    K,
    V,
    Out,
    Lse,
    sm_scale,
    stride_qz,
    stride_qh,
    stride_qm,
    stride_qk,
    stride_kz,
    stride_kh,
    stride_kn,
    stride_kk,
    stride_vz,
    stride_vh,
    stride_vn,
    stride_vk,
    stride_oz,
    stride_oh,
    stride_om,
    stride_ok,
    seqlen_q,
    seqlen_k,
    BLOCK_M: tl.constexpr,
    BLOCK_N: tl.constexpr,
    HEAD_DIM: tl.constexpr,
    CAUSAL: tl.constexpr,
):
    start_m = tl.program_id(0)
    off_hz = tl.program_id(1)
    q_off = off_hz * stride_qh
    k_off = off_hz * stride_kh
    v_off = off_hz * stride_vh
    offs_m = start_m * BLOCK_M + tl.arange(0, BLOCK_M)
    offs_d = tl.arange(0, HEAD_DIM)
    offs_n = tl.arange(0, BLOCK_N)
    q_ptrs = Q + q_off + offs_m[:, None] * stride_qm + offs_d[None, :] * stride_qk
    k_ptrs = K + k_off + offs_d[:, None] * stride_kk + offs_n[None, :] * stride_kn
    v_ptrs = V + v_off + offs_n[:, None] * stride_vn + offs_d[None, :] * stride_vk
    m_i = tl.full([BLOCK_M], float("-inf"), dtype=tl.float32)
    l_i = tl.zeros([BLOCK_M], dtype=tl.float32) + 1.0
    acc = tl.zeros([BLOCK_M, HEAD_DIM], dtype=tl.float32)
    q = tl.load(q_ptrs)
    acc, l_i, m_i = _attn_fwd_inner(
        acc,
        l_i,
        m_i,
        q,
        k_ptrs,
        v_ptrs,
        sm_scale,
        stride_kn,
        stride_vn,
        start_m,
        seqlen_k,
        BLOCK_M,
        BLOCK_N,
        HEAD_DIM,
        CAUSAL,
    )
    acc = acc / l_i[:, None]
    lse = m_i + tl.math.log2(l_i) / 1.4426950408889634
    o_ptrs = (
        Out
        + off_hz * stride_oh
        + offs_m[:, None] * stride_om
        + offs_d[None, :] * stride_ok
    )
    tl.store(o_ptrs, acc.to(Out.dtype.element_ty))
    tl.store(Lse + off_hz * seqlen_q + offs_m, lse)

# config = {"BLOCK_M": 64, "BLOCK_N": 64, "HEAD_DIM": 64, "arch": "sm_100", "causal": true, "dtype": "bf16", "num_stages": 2, "num_warps": 8}
# arch = sm_100


// ===== COMPILED SASS (sm_100a) =====

	.target	sm_100a

	.elftype	@"ET_EXEC"


//--------------------- .note.nv.tkinfo           --------------------------
	.section	.note.nv.tkinfo,"",@"SHT_NOTE"
	.sectionflags	@"SHF_NOTE_NV_TKINFO"
	.tkinfo
        /*0018*/ 	.word	0x00000081
        /*0030*/ 	.string	""
        /*0030*/ 	.string	"ptxas-blackwell"
        /*0030*/ 	.string	"Cuda compilation tools, release 12.9, V12.9.86"
        /*0030*/ 	.string	"Build cuda_12.9.r12.9/compiler.36037853_0"
        /*0030*/ 	.string	"-v  -suppress-debug-info  -lineinfo  -arch sm_100a "



//--------------------- .note.nv.cuver            --------------------------
	.section	.note.nv.cuver,"",@"SHT_NOTE"
	.sectionflags	@"SHF_NOTE_NV_CUVER"
        /*0018*/ 	.short	0x0001
        /*001a*/ 	.short	0x0064
        /*001c*/ 	.short	0x0001
        /*001e*/ 	.short	0x0000
        /*0020*/ 	.short	0x0001
        /*0022*/ 	.short	0x0000


//--------------------- .nv.info                  --------------------------
	.section	.nv.info,"",@"SHT_CUDA_INFO"
	.align	4


	//----- nvinfo : EIATTR_REGCOUNT
	.align		4
        /*0000*/ 	.byte	0x04, 0x2f
        /*0002*/ 	.short	(.L_5 - .L_4)
	.align		4
.L_4:
        /*0004*/ 	.word	index@(attn_fwd)
        /*0008*/ 	.word	0x0000007f


	//----- nvinfo : EIATTR_FRAME_SIZE
	.align		4
.L_5:
        /*000c*/ 	.byte	0x04, 0x11
        /*000e*/ 	.short	(.L_7 - .L_6)
	.align		4
.L_6:
        /*0010*/ 	.word	index@($__internal_2_$__cuda_sm10x_tcgen05_guardrail_trap_unallocated_columns_being_dealloced)
        /*0014*/ 	.word	0x00000000


	//----- nvinfo : EIATTR_FRAME_SIZE
	.align		4
.L_7:
        /*0018*/ 	.byte	0x04, 0x11
        /*001a*/ 	.short	(.L_9 - .L_8)
	.align		4
.L_8:
        /*001c*/ 	.word	index@($__internal_1_$__cuda_sm10x_tcgen05_guardrail_trap_phase_invalid_during_alloc)
        /*0020*/ 	.word	0x00000000


	//----- nvinfo : EIATTR_FRAME_SIZE
	.align		4
.L_9:
        /*0024*/ 	.byte	0x04, 0x11
        /*0026*/ 	.short	(.L_11 - .L_10)
	.align		4
.L_10:
        /*0028*/ 	.word	index@($__internal_0_$__cuda_sm10x_tcgen05_guardrail_trap_col_being_dealloced_not_returned_by_alloc)
        /*002c*/ 	.word	0x00000000


	//----- nvinfo : EIATTR_FRAME_SIZE
	.align		4
.L_11:
        /*0030*/ 	.byte	0x04, 0x11
        /*0032*/ 	.short	(.L_13 - .L_12)
	.align		4
.L_12:
        /*0034*/ 	.word	index@(attn_fwd)
        /*0038*/ 	.word	0x00000000


	//----- nvinfo : EIATTR_MIN_STACK_SIZE
	.align		4
.L_13:
        /*003c*/ 	.byte	0x04, 0x12
        /*003e*/ 	.short	(.L_15 - .L_14)
	.align		4
.L_14:
        /*0040*/ 	.word	index@(attn_fwd)
        /*0044*/ 	.word	0x00000000
.L_15:


//--------------------- .nv.info.attn_fwd         --------------------------
	.section	.nv.info.attn_fwd,"",@"SHT_CUDA_INFO"
	.sectionflags	@""
	.align	4


	//----- nvinfo : EIATTR_CUDA_API_VERSION
	.align		4
        /*0000*/ 	.byte	0x04, 0x37
        /*0002*/ 	.short	(.L_17 - .L_16)
.L_16:
        /*0004*/ 	.word	0x00000081


	//----- nvinfo : EIATTR_KPARAM_INFO
	.align		4
.L_17:
        /*0008*/ 	.byte	0x04, 0x17
        /*000a*/ 	.short	(.L_19 - .L_18)
.L_18:
        /*000c*/ 	.word	0x00000000
        /*0010*/ 	.short	0x0019
        /*0012*/ 	.short	0x0080
        /*0014*/ 	.byte	0x00, 0xf4, 0x21, 0x00


	//----- nvinfo : EIATTR_KPARAM_INFO
	.align		4
.L_19:
        /*0018*/ 	.byte	0x04, 0x17
        /*001a*/ 	.short	(.L_21 - .L_20)
.L_20:
        /*001c*/ 	.word	0x00000000
        /*0020*/ 	.short	0x0018
        /*0022*/ 	.short	0x0078
        /*0024*/ 	.byte	0x00, 0xf4, 0x21, 0x00


	//----- nvinfo : EIATTR_KPARAM_INFO
	.align		4
.L_21:
        /*0028*/ 	.byte	0x04, 0x17
        /*002a*/ 	.short	(.L_23 - .L_22)
.L_22:
        /*002c*/ 	.word	0x00000000
        /*0030*/ 	.short	0x0017
        /*0032*/ 	.short	0x0070
        /*0034*/ 	.byte	0x00, 0xf0, 0x11, 0x00


	//----- nvinfo : EIATTR_KPARAM_INFO
	.align		4
.L_23:
        /*0038*/ 	.byte	0x04, 0x17
        /*003a*/ 	.short	(.L_25 - .L_24)
.L_24:
        /*003c*/ 	.word	0x00000000
        /*0040*/ 	.short	0x0016
        /*0042*/ 	.short	0x006c
        /*0044*/ 	.byte	0x00, 0xf0, 0x11, 0x00


	//----- nvinfo : EIATTR_KPARAM_INFO
	.align		4
.L_25:
        /*0048*/ 	.byte	0x04, 0x17
        /*004a*/ 	.short	(.L_27 - .L_26)
.L_26:
        /*004c*/ 	.word	0x00000000
        /*0050*/ 	.short	0x0015
        /*0052*/ 	.short	0x0068
        /*0054*/ 	.byte	0x00, 0xf0, 0x11, 0x00


	//----- nvinfo : EIATTR_KPARAM_INFO
	.align		4
.L_27:
        /*0058*/ 	.byte	0x04, 0x17
        /*005a*/ 	.short	(.L_29 - .L_28)
.L_28:
        /*005c*/ 	.word	0x00000000
        /*0060*/ 	.short	0x0014
        /*0062*/ 	.short	0x0064
        /*0064*/ 	.byte	0x00, 0xf0, 0x11, 0x00


	//----- nvinfo : EIATTR_KPARAM_INFO
	.align		4
.L_29:
        /*0068*/ 	.byte	0x04, 0x17
        /*006a*/ 	.short	(.L_31 - .L_30)
.L_30:
        /*006c*/ 	.word	0x00000000
        /*0070*/ 	.short	0x0013
        /*0072*/ 	.short	0x0060
        /*0074*/ 	.byte	0x00, 0xf0, 0x11, 0x00


	//----- nvinfo : EIATTR_KPARAM_INFO
	.align		4
.L_31:
        /*0078*/ 	.byte	0x04, 0x17
        /*007a*/ 	.short	(.L_33 - .L_32)
.L_32:
        /*007c*/ 	.word	0x00000000
        /*0080*/ 	.short	0x0012
        /*0082*/ 	.short	0x005c
        /*0084*/ 	.byte	0x00, 0xf0, 0x11, 0x00


	//----- nvinfo : EIATTR_KPARAM_INFO
	.align		4
.L_33:
        /*0088*/ 	.byte	0x04, 0x17
        /*008a*/ 	.short	(.L_35 - .L_34)
.L_34:
        /*008c*/ 	.word	0x00000000
        /*0090*/ 	.short	0x0011
        /*0092*/ 	.short	0x0058
        /*0094*/ 	.byte	0x00, 0xf0, 0x11, 0x00


	//----- nvinfo : EIATTR_KPARAM_INFO
	.align		4
.L_35:
        /*0098*/ 	.byte	0x04, 0x17
        /*009a*/ 	.short	(.L_37 - .L_36)
.L_36:
        /*009c*/ 	.word	0x00000000
        /*00a0*/ 	.short	0x0010
        /*00a2*/ 	.short	0x0054
        /*00a4*/ 	.byte	0x00, 0xf0, 0x11, 0x00


	//----- nvinfo : EIATTR_KPARAM_INFO
	.align		4
.L_37:
        /*00a8*/ 	.byte	0x04, 0x17
        /*00aa*/ 	.short	(.L_39 - .L_38)
.L_38:
        /*00ac*/ 	.word	0x00000000
        /*00b0*/ 	.short	0x000f
        /*00b2*/ 	.short	0x0050
        /*00b4*/ 	.byte	0x00, 0xf0, 0x11, 0x00


	//----- nvinfo : EIATTR_KPARAM_INFO
	.align		4
.L_39:
        /*00b8*/ 	.byte	0x04, 0x17
        /*00ba*/ 	.short	(.L_41 - .L_40)
.L_40:
        /*00bc*/ 	.word	0x00000000
        /*00c0*/ 	.short	0x000e
        /*00c2*/ 	.short	0x004c
        /*00c4*/ 	.byte	0x00, 0xf0, 0x11, 0x00


	//----- nvinfo : EIATTR_KPARAM_INFO
	.align		4
.L_41:
        /*00c8*/ 	.byte	0x04, 0x17
        /*00ca*/ 	.short	(.L_43 - .L_42)
.L_42:
        /*00cc*/ 	.word	0x00000000
        /*00d0*/ 	.short	0x000d
        /*00d2*/ 	.short	0x0048
        /*00d4*/ 	.byte	0x00, 0xf0, 0x11, 0x00


	//----- nvinfo : EIATTR_KPARAM_INFO
	.align		4
.L_43:
        /*00d8*/ 	.byte	0x04, 0x17
        /*00da*/ 	.short	(.L_45 - .L_44)
.L_44:
        /*00dc*/ 	.word	0x00000000
        /*00e0*/ 	.short	0x000c
        /*00e2*/ 	.short	0x0044
        /*00e4*/ 	.byte	0x00, 0xf0, 0x11, 0x00


	//----- nvinfo : EIATTR_KPARAM_INFO
	.align		4
.L_45:
        /*00e8*/ 	.byte	0x04, 0x17
        /*00ea*/ 	.short	(.L_47 - .L_46)
.L_46:
        /*00ec*/ 	.word	0x00000000
        /*00f0*/ 	.short	0x000b
        /*00f2*/ 	.short	0x0040
        /*00f4*/ 	.byte	0x00, 0xf0, 0x11, 0x00


	//----- nvinfo : EIATTR_KPARAM_INFO
	.align		4
.L_47:
        /*00f8*/ 	.byte	0x04, 0x17
        /*00fa*/ 	.short	(.L_49 - .L_48)
.L_48:
        /*00fc*/ 	.word	0x00000000
        /*0100*/ 	.short	0x000a
        /*0102*/ 	.short	0x003c
        /*0104*/ 	.byte	0x00, 0xf0, 0x11, 0x00


	//----- nvinfo : EIATTR_KPARAM_INFO
	.align		4
.L_49:
        /*0108*/ 	.byte	0x04, 0x17
        /*010a*/ 	.short	(.L_51 - .L_50)
.L_50:
        /*010c*/ 	.word	0x00000000
        /*0110*/ 	.short	0x0009
        /*0112*/ 	.short	0x0038
        /*0114*/ 	.byte	0x00, 0xf0, 0x11, 0x00


	//----- nvinfo : EIATTR_KPARAM_INFO
	.align		4
.L_51:
        /*0118*/ 	.byte	0x04, 0x17
        /*011a*/ 	.short	(.L_53 - .L_52)
.L_52:
        /*011c*/ 	.word	0x00000000
        /*0120*/ 	.short	0x0008
        /*0122*/ 	.short	0x0034
        /*0124*/ 	.byte	0x00, 0xf0, 0x11, 0x00


	//----- nvinfo : EIATTR_KPARAM_INFO
	.align		4
.L_53:
        /*0128*/ 	.byte	0x04, 0x17
        /*012a*/ 	.short	(.L_55 - .L_54)
.L_54:
        /*012c*/ 	.word	0x00000000
        /*0130*/ 	.short	0x0007
        /*0132*/ 	.short	0x0030
        /*0134*/ 	.byte	0x00, 0xf0, 0x11, 0x00


	//----- nvinfo : EIATTR_KPARAM_INFO
	.align		4
.L_55:
        /*0138*/ 	.byte	0x04, 0x17
        /*013a*/ 	.short	(.L_57 - .L_56)
.L_56:
        /*013c*/ 	.word	0x00000000
        /*0140*/ 	.short	0x0006
        /*0142*/ 	.short	0x002c
        /*0144*/ 	.byte	0x00, 0xf0, 0x11, 0x00


	//----- nvinfo : EIATTR_KPARAM_INFO
	.align		4
.L_57:
        /*0148*/ 	.byte	0x04, 0x17
        /*014a*/ 	.short	(.L_59 - .L_58)
.L_58:
        /*014c*/ 	.word	0x00000000
        /*0150*/ 	.short	0x0005
        /*0152*/ 	.short	0x0028
        /*0154*/ 	.byte	0x00, 0xf0, 0x11, 0x00


	//----- nvinfo : EIATTR_KPARAM_INFO
	.align		4
.L_59:
        /*0158*/ 	.byte	0x04, 0x17
        /*015a*/ 	.short	(.L_61 - .L_60)
.L_60:
        /*015c*/ 	.word	0x00000000
        /*0160*/ 	.short	0x0004
        /*0162*/ 	.short	0x0020
        /*0164*/ 	.byte	0x00, 0xf4, 0x21, 0x00


	//----- nvinfo : EIATTR_KPARAM_INFO
	.align		4
.L_61:
        /*0168*/ 	.byte	0x04, 0x17
        /*016a*/ 	.short	(.L_63 - .L_62)
.L_62:
        /*016c*/ 	.word	0x00000000
        /*0170*/ 	.short	0x0003
        /*0172*/ 	.short	0x0018
        /*0174*/ 	.byte	0x00, 0xf4, 0x21, 0x00


	//----- nvinfo : EIATTR_KPARAM_INFO
	.align		4
.L_63:
        /*0178*/ 	.byte	0x04, 0x17
        /*017a*/ 	.short	(.L_65 - .L_64)
.L_64:
        /*017c*/ 	.word	0x00000000
        /*0180*/ 	.short	0x0002
        /*0182*/ 	.short	0x0010
        /*0184*/ 	.byte	0x00, 0xf4, 0x21, 0x00


	//----- nvinfo : EIATTR_KPARAM_INFO
	.align		4
.L_65:
        /*0188*/ 	.byte	0x04, 0x17
        /*018a*/ 	.short	(.L_67 - .L_66)
.L_66:
        /*018c*/ 	.word	0x00000000
        /*0190*/ 	.short	0x0001
        /*0192*/ 	.short	0x0008
        /*0194*/ 	.byte	0x00, 0xf4, 0x21, 0x00


	//----- nvinfo : EIATTR_KPARAM_INFO
	.align		4
.L_67:
        /*0198*/ 	.byte	0x04, 0x17
        /*019a*/ 	.short	(.L_69 - .L_68)
.L_68:
        /*019c*/ 	.word	0x00000000
        /*01a0*/ 	.short	0x0000
        /*01a2*/ 	.short	0x0000
        /*01a4*/ 	.byte	0x00, 0xf4, 0x21, 0x00


	//----- nvinfo : EIATTR_AT_ENTRY_FRAGMENTS
	.align		4
.L_69:
        /*01a8*/ 	.byte	0x04, 0x4f
        /*01aa*/ 	.short	(.L_71 - .L_70)


	//   ....[0]....
.L_70:
        /*01ac*/ 	.word	0x00000004


	//----- nvinfo : EIATTR_RESERVED_SMEM_USED
	.align		4
.L_71:
        /*01b0*/ 	.byte	0x01, 0x41
	.zero		2


	//----- nvinfo : EIATTR_SPARSE_MMA_MASK
	.align		4
        /*01b4*/ 	.byte	0x03, 0x50
        /*01b6*/ 	.short	0x0000


	//----- nvinfo : EIATTR_TCGEN05_1CTA_USED
	.align		4
        /*01b8*/ 	.byte	0x01, 0x51
	.zero		2


	//----- nvinfo : EIATTR_MAXREG_COUNT
	.align		4
        /*01bc*/ 	.byte	0x03, 0x1b
        /*01be*/ 	.short	0x00ff


	//----- nvinfo : EIATTR_NUM_BARRIERS
	.align		4
        /*01c0*/ 	.byte	0x02, 0x4c
        /*01c2*/ 	.byte	0x01
	.zero		1


	//----- nvinfo : EIATTR_INT_WARP_WIDE_INSTR_OFFSETS
	.align		4
        /*01c4*/ 	.byte	0x04, 0x31
        /*01c6*/ 	.short	(.L_73 - .L_72)


	//   ....[0]....
.L_72:
        /*01c8*/ 	.word	0x00000e50


	//   ....[1]....
        /*01cc*/ 	.word	0x00000e60


	//   ....[2]....
        /*01d0*/ 	.word	0x00001200


	//   ....[3]....
        /*01d4*/ 	.word	0x00001280


	//   ....[4]....
        /*01d8*/ 	.word	0x000031d0


	//   ....[5]....
        /*01dc*/ 	.word	0x00005910


	//   ....[6]....
        /*01e0*/ 	.word	0x00005960


	//----- nvinfo : EIATTR_COOP_GROUP_MASK_REGIDS
	.align		4
.L_73:
        /*01e4*/ 	.byte	0x04, 0x29
        /*01e6*/ 	.short	(.L_75 - .L_74)


	//   ....[0]....
.L_74:
        /*01e8*/ 	.word	0xffffffff


	//   ....[1]....
        /*01ec*/ 	.word	0xffffffff


	//   ....[2]....
        /*01f0*/ 	.word	0xffffffff


	//   ....[3]....
        /*01f4*/ 	.word	0xffffffff


	//   ....[4]....
        /*01f8*/ 	.word	0xffffffff


	//   ....[5]....
        /*01fc*/ 	.word	0xffffffff


	//   ....[6]....
        /*0200*/ 	.word	0xffffffff


	//   ....[7]....
        /*0204*/ 	.word	0xffffffff


	//   ....[8]....
        /*0208*/ 	.word	0xffffffff


	//   ....[9]....
        /*020c*/ 	.word	0xffffffff


	//   ....[10]....
        /*0210*/ 	.word	0xffffffff


	//   ....[11]....
        /*0214*/ 	.word	0xffffffff


	//----- nvinfo : EIATTR_COOP_GROUP_INSTR_OFFSETS
	.align		4
.L_75:
        /*0218*/ 	.byte	0x04, 0x28
        /*021a*/ 	.short	(.L_77 - .L_76)


	//   ....[0]....
.L_76:
        /*021c*/ 	.word	0x00000060


	//   ....[1]....
        /*0220*/ 	.word	0x00000320


	//   ....[2]....
        /*0224*/ 	.word	0x00001c60


	//   ....[3]....
        /*0228*/ 	.word	0x00002040


	//   ....[4]....
        /*022c*/ 	.word	0x00002540


	//   ....[5]....
        /*0230*/ 	.word	0x000025a0


	//   ....[6]....
        /*0234*/ 	.word	0x00003b10


	//   ....[7]....
        /*0238*/ 	.word	0x00003b60


	//   ....[8]....
        /*023c*/ 	.word	0x00003fe0


	//   ....[9]....
        /*0240*/ 	.word	0x00004030


	//   ....[10]....
        /*0244*/ 	.word	0x000057a0


	//   ....[11]....
        /*0248*/ 	.word	0x00005a10


	//----- nvinfo : EIATTR_VRC_CTA_INIT_COUNT
	.align		4
.L_77:
        /*024c*/ 	.byte	0x02, 0x4a
        /*024e*/ 	.byte	0x80
	.zero		1


	//----- nvinfo : EIATTR_MBARRIER_INSTR_OFFSETS
	.align		4
        /*0250*/ 	.byte	0x04, 0x39
        /*0252*/ 	.short	(.L_79 - .L_78)


	//   ....[0]....
.L_78:
        /*0254*/ 	.word	0x000010b0
        /*0258*/ 	.word	0x000000ff
        /*025c*/ 	.word	0x00000000
        /*0260*/ 	.short	0x0100
        /*0262*/ 	.byte	0x0d
	.zero		1


	//   ....[1]....
        /*0264*/ 	.word	0x00001270
        /*0268*/ 	.word	0x000000ff
        /*026c*/ 	.word	0x00008008
        /*0270*/ 	.short	0x0100
        /*0272*/ 	.byte	0x09
	.zero		1


	//   ....[2]....
        /*0274*/ 	.word	0x000013c0
        /*0278*/ 	.word	0x000000ff
        /*027c*/ 	.word	0x00004000
        /*0280*/ 	.short	0x0100
        /*0282*/ 	.byte	0x09
	.zero		1


	//   ....[3]....
        /*0284*/ 	.word	0x00001610
        /*0288*/ 	.word	0x000000ff
        /*028c*/ 	.word	0x00004000
        /*0290*/ 	.short	0x010a
        /*0292*/ 	.byte	0x09
	.zero		1


	//   ....[4]....
        /*0294*/ 	.word	0x00001750
        /*0298*/ 	.word	0x000000ff
        /*029c*/ 	.word	0x00004000
        /*02a0*/ 	.short	0x0108
        /*02a2*/ 	.byte	0x09
	.zero		1


	//   ....[5]....
        /*02a4*/ 	.word	0x00003310
        /*02a8*/ 	.word	0x000000ff
        /*02ac*/ 	.word	0x00008010
        /*02b0*/ 	.short	0x0100
        /*02b2*/ 	.byte	0x09
	.zero		1


	//   ....[6]....
        /*02b4*/ 	.word	0x00003470
        /*02b8*/ 	.word	0x000000ff
        /*02bc*/ 	.word	0x00008010
        /*02c0*/ 	.short	0x010a
        /*02c2*/ 	.byte	0x09
	.zero		1


	//   ....[7]....
        /*02c4*/ 	.word	0x00003610
        /*02c8*/ 	.word	0x000000ff
        /*02cc*/ 	.word	0x00008010
        /*02d0*/ 	.short	0x0108
        /*02d2*/ 	.byte	0x09
	.zero		1


	//   ....[8]....
        /*02d4*/ 	.word	0x00004080
        /*02d8*/ 	.word	0x000000ff
        /*02dc*/ 	.word	0x00000000
        /*02e0*/ 	.short	0x010a
        /*02e2*/ 	.byte	0x0d
	.zero		1


	//   ....[9]....
        /*02e4*/ 	.word	0x00004990
        /*02e8*/ 	.word	0x000000ff
        /*02ec*/ 	.word	0x00000000
        /*02f0*/ 	.short	0x010a
        /*02f2*/ 	.byte	0x0d
	.zero		1


	//   ....[10]....
        /*02f4*/ 	.word	0x00004b50
        /*02f8*/ 	.word	0x000000ff
        /*02fc*/ 	.word	0x00008000
        /*0300*/ 	.short	0x0108
        /*0302*/ 	.byte	0x09
	.zero		1


	//   ....[11]....
        /*0304*/ 	.word	0x00004c20
        /*0308*/ 	.word	0x000000ff
        /*030c*/ 	.word	0x00008008
        /*0310*/ 	.short	0x0108
        /*0312*/ 	.byte	0x09
	.zero		1


	//   ....[12]....
        /*0314*/ 	.word	0x00005a30
        /*0318*/ 	.word	0x000000ff
        /*031c*/ 	.word	0x00004000
        /*0320*/ 	.short	0x010a
        /*0322*/ 	.byte	0x09
	.zero		1


	//   ....[13]....
        /*0324*/ 	.word	0x00005a60
        /*0328*/ 	.word	0x000000ff
        /*032c*/ 	.word	0x00008010
        /*0330*/ 	.short	0x010a
        /*0332*/ 	.byte	0x09
	.zero		1


	//   ....[14]....
        /*0334*/ 	.word	0x00005a90
        /*0338*/ 	.word	0x000000ff
        /*033c*/ 	.word	0x00000000
        /*0340*/ 	.short	0x010a
        /*0342*/ 	.byte	0x0d
	.zero		1


	//   ....[15]....
        /*0344*/ 	.word	0x00005ac0
        /*0348*/ 	.word	0x000000ff
        /*034c*/ 	.word	0x00000000
        /*0350*/ 	.short	0x010a
        /*0352*/ 	.byte	0x0d
	.zero		1


	//----- nvinfo : EIATTR_NUM_MBARRIERS
	.align		4
.L_79:
        /*0354*/ 	.byte	0x03, 0x38
        /*0356*/ 	.short	0xffff


	//----- nvinfo : EIATTR_EXIT_INSTR_OFFSETS
	.align		4
        /*0358*/ 	.byte	0x04, 0x1c
        /*035a*/ 	.short	(.L_81 - .L_80)


	//   ....[0]....
.L_80:
        /*035c*/ 	.word	0x00005a20


	//----- nvinfo : EIATTR_REQNTID
	.align		4
.L_81:
        /*0360*/ 	.byte	0x04, 0x10
        /*0362*/ 	.short	(.L_83 - .L_82)
.L_82:
        /*0364*/ 	.word	0x00000100
        /*0368*/ 	.word	0x00000001
        /*036c*/ 	.word	0x00000001


	//----- nvinfo : EIATTR_CRS_STACK_SIZE
	.align		4
.L_83:
        /*0370*/ 	.byte	0x04, 0x1e
        /*0372*/ 	.short	(.L_85 - .L_84)
.L_84:
        /*0374*/ 	.word	0x00000000


	//----- nvinfo : EIATTR_CBANK_PARAM_SIZE
	.align		4
.L_85:
        /*0378*/ 	.byte	0x03, 0x19
        /*037a*/ 	.short	0x0088


	//----- nvinfo : EIATTR_PARAM_CBANK
	.align		4
        /*037c*/ 	.byte	0x04, 0x0a
        /*037e*/ 	.short	(.L_87 - .L_86)
	.align		4
.L_86:
        /*0380*/ 	.word	index@(.nv.constant0.attn_fwd)
        /*0384*/ 	.short	0x0380
        /*0386*/ 	.short	0x0088


	//----- nvinfo : EIATTR_SW_WAR
	.align		4
.L_87:
        /*0388*/ 	.byte	0x04, 0x36
        /*038a*/ 	.short	(.L_89 - .L_88)
.L_88:
        /*038c*/ 	.word	0x00000008
.L_89:


//--------------------- .nv.compat                --------------------------
	.section	.nv.compat,"",@"SHT_CUDA_COMPAT_INFO"
	.align	4
        /*0000*/ 	.byte	0x02, 0x02, 0x02, 0x00, 0x02, 0x05, 0x05, 0x00, 0x02, 0x03, 0x00, 0x00, 0x02, 0x06, 0x01, 0x00


//--------------------- .nv.callgraph             --------------------------
	.section	.nv.callgraph,"",@"SHT_CUDA_CALLGRAPH"
	.align	4
	.sectionentsize	8
	.align		4
        /*0000*/ 	.word	0x00000000
	.align		4
        /*0004*/ 	.word	0xffffffff
	.align		4
        /*0008*/ 	.word	0x00000000
	.align		4
        /*000c*/ 	.word	0xfffffffe
	.align		4
        /*0010*/ 	.word	0x00000000
	.align		4
        /*0014*/ 	.word	0xfffffffd
	.align		4
        /*0018*/ 	.word	0x00000000
	.align		4
        /*001c*/ 	.word	0xfffffffc


//--------------------- .nv.constant4             --------------------------
	.section	.nv.constant4,"a",@progbits
	.align	8
	.align		8
.nv.constant4:
        /*0000*/ 	.dword	_$_str


//--------------------- .text.attn_fwd            --------------------------
	.section	.text.attn_fwd,"ax",@progbits
	.align	128
        .global         attn_fwd
        .type           attn_fwd,@function
        .size           attn_fwd,(.L_x_28 - attn_fwd)
        .other          attn_fwd,@"STO_CUDA_ENTRY STV_DEFAULT"
attn_fwd:
.text.attn_fwd:
[----:B------:R-:W0:Y:S01]  /*0000*/  LDC R1, c[0x0][0x37c] ;  /* 0x0000df00ff017b82 */ /* 0x000e220000000800 */
[----:B------:R-:W1:Y:S02]  /*0010*/  S2R R0, SR_TID.X ;  /* 0x0000000000007919 */ /* 0x000e640000002100 */
[----:B-1----:R-:W-:-:S04]  /*0020*/  ISETP.GE.U32.AND P0, PT, R0, 0x20, PT ;  /* 0x000000200000780c */ /* 0x002fc80003f06070 */
[----:B------:R-:W-:-:S09]  /*0030*/  P2R R2, PR, RZ, 0x1 ;  /* 0x00000001ff027803 */ /* 0x000fd20000000000 */
[----:B------:R-:W-:Y:S05]  /*0040*/  @P0 BRA `(.L_x_0) ;  /* 0x0000000000b80947 */ /* 0x000fea0003800000 */
[----:B------:R-:W1:Y:S01]  /*0050*/  S2UR UR6, SR_CgaCtaId ;  /* 0x00000000000679c3 */ /* 0x000e620000008800 */
[----:B------:R-:W-:Y:S01]  /*0060*/  NOP ;  /* 0x0000000000007918 */ /* 0x000fe20000000000 */
[----:B------:R-:W-:Y:S02]  /*0070*/  UMOV UR4, 0x40 ;  /* 0x0000004000047882 */ /* 0x000fe40000000000 */
[----:B-1----:R-:W-:-:S09]  /*0080*/  ULEA UR4, UR6, UR4, 0x18 ;  /* 0x0000000406047291 */ /* 0x002fd2000f8ec0ff */
[----:B------:R-:W1:Y:S01]  /*0090*/  LDS.U8 R2, [UR4] ;  /* 0x00000004ff027984 */ /* 0x000e620008000000 */
[----:B------:R-:W-:Y:S02]  /*00a0*/  UMOV UR4, 0x400 ;  /* 0x0000040000047882 */ /* 0x000fe40000000000 */
[----:B------:R-:W-:Y:S01]  /*00b0*/  ULEA UR4, UR6, UR4, 0x18 ;  /* 0x0000000406047291 */ /* 0x000fe2000f8ec0ff */
[----:B-1----:R-:W-:-:S13]  /*00c0*/  ISETP.NE.AND P0, PT, R2, RZ, PT ;  /* 0x000000ff0200720c */ /* 0x002fda0003f05270 */
[----:B------:R-:W-:Y:S05]  /*00d0*/  @P0 BRA `(.L_x_1) ;  /* 0x00000000007c0947 */ /* 0x000fea0003800000 */
[----:B------:R-:W-:-:S13]  /*00e0*/  ELECT P0, URZ, PT ;  /* 0x0000000000ff782f */ /* 0x000fda0003800000 */
[----:B------:R-:W-:Y:S05]  /*00f0*/  @!P0 BRA `(.L_x_2) ;  /* 0x0000000000848947 */ /* 0x000fea0003800000 */
[----:B------:R-:W-:Y:S01]  /*0100*/  UMOV UR5, 0x4 ;  /* 0x0000000400057882 */ /* 0x000fe20000000000 */
[----:B------:R-:W-:Y:S02]  /*0110*/  IMAD.MOV.U32 R5, RZ, RZ, 0x1 ;  /* 0x00000001ff057424 */ /* 0x000fe400078e00ff */
[----:B------:R-:W-:Y:S02]  /*0120*/  IMAD.MOV.U32 R3, RZ, RZ, 0xf ;  /* 0x0000000fff037424 */ /* 0x000fe400078e00ff */
[----:B------:R-:W-:Y:S04]  /*0130*/  DEPBAR.LE SB1, 0x36 ;  /* 0x00009d800000791a */ /* 0x000fe80000000000 */
[----:B------:R-:W1:Y:S02]  /*0140*/  UTCATOMSWS.FIND_AND_SET.ALIGN UP0, UR5, UR5 ;  /* 0x00000005000575e3 */ /* 0x000e640008000800 */
[----:B-1----:R-:W-:-:S04]  /*0150*/  PLOP3.LUT P0, PT, PT, PT, UP0, 0x80, 0x8 ;  /* 0x000000000008781c */ /* 0x002fc80003f0f008 */
[----:B------:R-:W-:-:S04]  /*0160*/  SEL R2, RZ, 0xffffffff, !P0 ;  /* 0xffffffffff027807 */ /* 0x000fc80004000000 */
[----:B------:R-:W-:Y:S01]  /*0170*/  ISETP.NE.AND P0, PT, R2, RZ, PT ;  /* 0x000000ff0200720c */ /* 0x000fe20003f05270 */
[----:B------:R-:W-:-:S12]  /*0180*/  IMAD.U32 R2, RZ, RZ, UR5 ;  /* 0x00000005ff027e24 */ /* 0x000fd8000f8e00ff */
[----:B------:R-:W-:Y:S05]  /*0190*/  @P0 BRA `(.L_x_3) ;  /* 0x0000000000240947 */ /* 0x000fea0003800000 */
.L_x_4:
[----:B------:R-:W-:Y:S05]  /*01a0*/  NANOSLEEP 0x64 ;  /* 0x000000640000795d */ /* 0x000fea0003800000 */
[----:B------:R-:W-:-:S05]  /*01b0*/  UMOV UR5, 0x4 ;  /* 0x0000000400057882 */ /* 0x000fca0000000000 */
[----:B------:R-:W-:Y:S04]  /*01c0*/  DEPBAR.LE SB1, 0x36 ;  /* 0x00009d800000791a */ /* 0x000fe80000000000 */
[----:B------:R-:W1:Y:S02]  /*01d0*/  UTCATOMSWS.FIND_AND_SET.ALIGN UP0, UR5, UR5 ;  /* 0x00000005000575e3 */ /* 0x000e640008000800 */
[----:B-1----:R-:W-:-:S04]  /*01e0*/  PLOP3.LUT P0, PT, PT, PT, UP0, 0x80, 0x8 ;  /* 0x000000000008781c */ /* 0x002fc80003f0f008 */
[----:B------:R-:W-:-:S04]  /*01f0*/  SEL R2, RZ, 0xffffffff, !P0 ;  /* 0xffffffffff027807 */ /* 0x000fc80004000000 */
[----:B------:R-:W-:Y:S01]  /*0200*/  ISETP.NE.AND P0, PT, R2, RZ, PT ;  /* 0x000000ff0200720c */ /* 0x000fe20003f05270 */
[----:B------:R-:W-:-:S12]  /*0210*/  IMAD.U32 R2, RZ, RZ, UR5 ;  /* 0x00000005ff027e24 */ /* 0x000fd8000f8e00ff */
[----:B------:R-:W-:Y:S05]  /*0220*/  @!P0 BRA `(.L_x_4) ;  /* 0xfffffffc00dc8947 */ /* 0x000fea000383ffff */
.L_x_3:
[C---:B------:R-:W-:Y:S01]  /*0230*/  VIADD R4, R2.reuse, 0x10 ;  /* 0x0000001002047836 */ /* 0x040fe20000000000 */
[----:B------:R-:W-:Y:S01]  /*0240*/  UMOV UR5, 0x50 ;  /* 0x0000005000057882 */ /* 0x000fe20000000000 */
[----:B------:R-:W-:Y:S01]  /*0250*/  SHF.L.U32 R3, R3, R2, RZ ;  /* 0x0000000203037219 */ /* 0x000fe200000006ff */
[----:B------:R-:W-:Y:S01]  /*0260*/  ULEA UR5, UR6, UR5, 0x18 ;  /* 0x0000000506057291 */ /* 0x000fe2000f8ec0ff */
[----:B------:R-:W-:Y:S01]  /*0270*/  IMAD.SHL.U32 R2, R2, 0x20, RZ ;  /* 0x0000002002027824 */ /* 0x000fe200078e00ff */
[----:B------:R-:W-:-:S04]  /*0280*/  SHF.L.U32 R4, R5, R4, RZ ;  /* 0x0000000405047219 */ /* 0x000fc800000006ff */
[----:B------:R-:W-:-:S05]  /*0290*/  LOP3.LUT R3, R4, R3, RZ, 0xfc, !PT ;  /* 0x0000000304037212 */ /* 0x000fca00078efcff */
[----:B------:R1:W-:Y:S04]  /*02a0*/  ATOMS.OR RZ, [UR5], R3 ;  /* 0x00000003ffff798c */ /* 0x0003e8000b000005 */
[----:B------:R1:W-:Y:S01]  /*02b0*/  STS [UR4], R2 ;  /* 0x00000002ff007988 */ /* 0x0003e20008000804 */
[----:B------:R-:W-:Y:S05]  /*02c0*/  BRA `(.L_x_2) ;  /* 0x0000000000107947 */ /* 0x000fea0003800000 */
.L_x_1:
[----:B------:R-:W-:-:S05]  /*02d0*/  IMAD.MOV.U32 R2, RZ, RZ, -0x1 ;  /* 0xffffffffff027424 */ /* 0x000fca00078e00ff */
[----:B------:R1:W-:Y:S02]  /*02e0*/  STS [UR4], R2 ;  /* 0x00000002ff007988 */ /* 0x0003e40008000804 */
[----:B-1----:R-:W-:-:S07]  /*02f0*/  MOV R2, 0x310 ;  /* 0x0000031000027802 */ /* 0x002fce0000000f00 */
[----:B0-----:R-:W-:Y:S05]  /*0300*/  CALL.REL.NOINC `($__internal_1_$__cuda_sm10x_tcgen05_guardrail_trap_phase_invalid_during_alloc) ;  /* 0x0000005800047944 */ /* 0x001fea0003c00000 */
.L_x_2:
[----:B------:R-:W-:Y:S05]  /*0310*/  WARPSYNC.ALL ;  /* 0x0000000000007948 */ /* 0x000fea0003800000 */
[----:B------:R-:W-:Y:S01]  /*0320*/  NOP ;  /* 0x0000000000007918 */ /* 0x000fe20000000000 */
.L_x_0:
[----:B------:R-:W2:Y:S01]  /*0330*/  S2R R21, SR_CTAID.X ;  /* 0x0000000000157919 */ /* 0x000ea20000002500 */
[----:B------:R-:W3:Y:S01]  /*0340*/  S2UR UR8, SR_CTAID.Y ;  /* 0x00000000000879c3 */ /* 0x000ee20000002600 */
[----:B------:R-:W3:Y:S01]  /*0350*/  LDCU.64 UR4, c[0x0][0x3b0] ;  /* 0x00007600ff0477ac */ /* 0x000ee20008000a00 */
[----:B------:R-:W-:Y:S01]  /*0360*/  SHF.R.U32.HI R44, RZ, 0x6, R0 ;  /* 0x00000006ff2c7819 */ /* 0x000fe20000011600 */
[----:B------:R-:W-:-:S03]  /*0370*/  UMOV UR9, 0x400 ;  /* 0x0000040000097882 */ /* 0x000fc60000000000 */
[----:B------:R-:W-:Y:S01]  /*0380*/  SGXT.U32 R44, R44, 0x2 ;  /* 0x000000022c2c781a */ /* 0x000fe20000000000 */
[----:B------:R-:W4:Y:S01]  /*0390*/  LDCU.64 UR28, c[0x0][0x358] ;  /* 0x00006b00ff1c77ac */ /* 0x000f220008000a00 */
[----:B------:R-:W1:Y:S08]  /*03a0*/  S2UR UR6, SR_CgaCtaId ;  /* 0x00000000000679c3 */ /* 0x000e700000008800 */
[----:B------:R-:W0:Y:S08]  /*03b0*/  LDC R30, c[0x0][0x3b8] ;  /* 0x0000ee00ff1e7b82 */ /* 0x000e300000000800 */
[----:B------:R-:W4:Y:S01]  /*03c0*/  LDC.64 R22, c[0x0][0x380] ;  /* 0x0000e000ff167b82 */ /* 0x000f220000000a00 */
[----:B---3--:R-:W-:-:S04]  /*03d0*/  UIMAD UR4, UR8, UR4, URZ ;  /* 0x00000004080472a4 */ /* 0x008fc8000f8e02ff */
[----:B------:R-:W-:Y:S01]  /*03e0*/  USHF.L.U32 UR7, UR4, 0x1, URZ ;  /* 0x0000000104077899 */ /* 0x000fe200080006ff */
[----:B--2---:R-:W-:Y:S01]  /*03f0*/  IMAD.SHL.U32 R21, R21, 0x40, RZ ;  /* 0x0000004015157824 */ /* 0x004fe200078e00ff */
[----:B-1----:R-:W-:Y:S01]  /*0400*/  ULEA UR9, UR6, UR9, 0x18 ;  /* 0x0000000906097291 */ /* 0x002fe2000f8ec0ff */
[----:B------:R-:W-:Y:S03]  /*0410*/  BAR.SYNC.DEFER_BLOCKING 0x0 ;  /* 0x0000000000007b1d */ /* 0x000fe60000010000 */
[----:B------:R-:W-:-:S05]  /*0420*/  LOP3.LUT R2, R21, 0x3f, R0, 0xf8, !PT ;  /* 0x0000003f15027812 */ /* 0x000fca00078ef800 */
[----:B------:R-:W1:Y:S01]  /*0430*/  LDC.64 R72, c[0x0][0x3c0] ;  /* 0x0000f000ff487b82 */ /* 0x000e620000000a00 */
[----:B0-----:R-:W-:Y:S02]  /*0440*/  IMAD R6, R44, R30, RZ ;  /* 0x0000001e2c067224 */ /* 0x001fe400078e02ff */
[----:B------:R-:W-:Y:S01]  /*0450*/  IMAD R3, R2, UR5, RZ ;  /* 0x0000000502037c24 */ /* 0x000fe2000f8e02ff */
[----:B------:R-:W-:-:S03]  /*0460*/  UIMAD.WIDE UR4, UR4, 0x2, URZ ;  /* 0x00000002040478a5 */ /* 0x000fc6000f8e02ff */
[C---:B------:R-:W-:Y:S02]  /*0470*/  IMAD.SHL.U32 R5, R3.reuse, 0x2, RZ ;  /* 0x0000000203057824 */ /* 0x040fe400078e00ff */
[----:B------:R-:W-:-:S03]  /*0480*/  IMAD.HI R4, R3, 0x2, RZ ;  /* 0x0000000203047827 */ /* 0x000fc600078e02ff */
[----:B----4-:R-:W-:Y:S01]  /*0490*/  IADD3 R22, P0, P1, R5, UR7, R22 ;  /* 0x0000000705167c10 */ /* 0x010fe2000f91e016 */
[----:B------:R-:W-:Y:S02]  /*04a0*/  IMAD R3, R30, 0x4, R6 ;  /* 0x000000041e037824 */ /* 0x000fe400078e0206 */
[----:B------:R-:W0:Y:S01]  /*04b0*/  LDCU UR4, c[0x0][0x3c8] ;  /* 0x00007900ff0477ac */ /* 0x000e220008000800 */
[----:B------:R-:W-:Y:S01]  /*04c0*/  IADD3.X R24, PT, PT, R4, UR5, R23, P0, P1 ;  /* 0x0000000504187c10 */ /* 0x000fe200087e2417 */
[----:B------:R-:W-:Y:S01]  /*04d0*/  IMAD R4, R30, 0x4, R3 ;  /* 0x000000041e047824 */ /* 0x000fe200078e0203 */
[----:B------:R-:W2:Y:S01]  /*04e0*/  LDS R25, [UR9] ;  /* 0x00000009ff197984 */ /* 0x000ea20008000800 */
[----:B------:R-:W-:Y:S01]  /*04f0*/  BAR.SYNC.DEFER_BLOCKING 0x0 ;  /* 0x0000000000007b1d */ /* 0x000fe20000010000 */
[-C--:B------:R-:W-:Y:S01]  /*0500*/  LEA R8, P0, R6, R22.reuse, 0x1 ;  /* 0x0000001606087211 */ /* 0x080fe200078008ff */
[----:B------:R-:W-:Y:S01]  /*0510*/  IMAD R5, R30, 0x4, R4 ;  /* 0x000000041e057824 */ /* 0x000fe200078e0204 */
[----:B------:R-:W-:-:S02]  /*0520*/  LEA R12, P1, R4, R22, 0x1 ;  /* 0x00000016040c7211 */ /* 0x000fc400078208ff */
[----:B------:R-:W-:Y:S01]  /*0530*/  LEA.HI.X.SX32 R9, R6, R24, 0x1, P0 ;  /* 0x0000001806097211 */ /* 0x000fe200000f0eff */
[----:B------:R-:W-:Y:S01]  /*0540*/  IMAD R7, R30, 0x4, R5 ;  /* 0x000000041e077824 */ /* 0x000fe200078e0205 */
[C---:B------:R-:W-:Y:S02]  /*0550*/  LEA R10, P0, R3.reuse, R22, 0x1 ;  /* 0x00000016030a7211 */ /* 0x040fe400078008ff */
[-C--:B------:R-:W-:Y:S02]  /*0560*/  LEA.HI.X.SX32 R13, R4, R24.reuse, 0x1, P1 ;  /* 0x00000018040d7211 */ /* 0x080fe400008f0eff */
[----:B------:R-:W-:Y:S01]  /*0570*/  LEA.HI.X.SX32 R11, R3, R24, 0x1, P0 ;  /* 0x00000018030b7211 */ /* 0x000fe200000f0eff */
[----:B------:R-:W-:Y:S01]  /*0580*/  IMAD R3, R30, 0x4, R7 ;  /* 0x000000041e037824 */ /* 0x000fe200078e0207 */
[----:B------:R-:W-:-:S03]  /*0590*/  LEA R16, P0, R7, R22, 0x1 ;  /* 0x0000001607107211 */ /* 0x000fc600078008ff */
[C---:B------:R-:W-:Y:S01]  /*05a0*/  IMAD R19, R30.reuse, 0x4, R3 ;  /* 0x000000041e137824 */ /* 0x040fe200078e0203 */
[----:B------:R-:W-:Y:S02]  /*05b0*/  LEA.HI.X.SX32 R17, R7, R24, 0x1, P0 ;  /* 0x0000001807117211 */ /* 0x000fe400000f0eff */
[C---:B------:R-:W-:Y:S01]  /*05c0*/  LEA R14, P1, R5.reuse, R22, 0x1 ;  /* 0x00000016050e7211 */ /* 0x040fe200078208ff */
[----:B------:R-:W-:Y:S01]  /*05d0*/  IMAD R20, R30, 0x4, R19 ;  /* 0x000000041e147824 */ /* 0x000fe200078e0213 */
[----:B------:R3:W5:Y:S02]  /*05e0*/  LDG.E.U16 R4, desc[UR28][R8.64] ;  /* 0x0000001c08047981 */ /* 0x000764000c1e1500 */
[----:B------:R-:W-:Y:S02]  /*05f0*/  LEA.HI.X.SX32 R15, R5, R24, 0x1, P1 ;  /* 0x00000018050f7211 */ /* 0x000fe400008f0eff */
[----:B------:R4:W5:Y:S04]  /*0600*/  LDG.E.U16 R6, desc[UR28][R12.64] ;  /* 0x0000001c0c067981 */ /* 0x000968000c1e1500 */
[----:B------:R-:W5:Y:S01]  /*0610*/  LDG.E.U16 R5, desc[UR28][R10.64] ;  /* 0x0000001c0a057981 */ /* 0x000f62000c1e1500 */
[----:B---3--:R-:W-:-:S03]  /*0620*/  LEA R8, P0, R3, R22, 0x1 ;  /* 0x0000001603087211 */ /* 0x008fc600078008ff */
[----:B------:R3:W5:Y:S01]  /*0630*/  LDG.E.U16 R7, desc[UR28][R14.64] ;  /* 0x0000001c0e077981 */ /* 0x000762000c1e1500 */
[----:B------:R-:W-:Y:S02]  /*0640*/  LEA R18, P1, R19, R22, 0x1 ;  /* 0x0000001613127211 */ /* 0x000fe400078208ff */
[----:B------:R-:W-:Y:S01]  /*0650*/  LEA.HI.X.SX32 R9, R3, R24, 0x1, P0 ;  /* 0x0000001803097211 */ /* 0x000fe200000f0eff */
[----:B------:R-:W-:Y:S01]  /*0660*/  IMAD R3, R30, 0x4, R20 ;  /* 0x000000041e037824 */ /* 0x000fe200078e0214 */
[C---:B----4-:R-:W-:Y:S01]  /*0670*/  LEA R12, P0, R20.reuse, R22, 0x1 ;  /* 0x00000016140c7211 */ /* 0x050fe200078008ff */
[----:B------:R4:W5:Y:S01]  /*0680*/  LDG.E.U16 R26, desc[UR28][R16.64] ;  /* 0x0000001c101a7981 */ /* 0x000962000c1e1500 */
[-C--:B------:R-:W-:Y:S02]  /*0690*/  LEA.HI.X.SX32 R19, R19, R24.reuse, 0x1, P1 ;  /* 0x0000001813137211 */ /* 0x080fe400008f0eff */
[----:B------:R-:W-:Y:S01]  /*06a0*/  LEA.HI.X.SX32 R13, R20, R24, 0x1, P0 ;  /* 0x00000018140d7211 */ /* 0x000fe200000f0eff */
[C---:B---3--:R-:W-:Y:S01]  /*06b0*/  IMAD R15, R30.reuse, 0x4, R3 ;  /* 0x000000041e0f7824 */ /* 0x048fe200078e0203 */
[C---:B------:R-:W-:Y:S01]  /*06c0*/  LEA R10, P0, R3.reuse, R22, 0x1 ;  /* 0x00000016030a7211 */ /* 0x040fe200078008ff */
[----:B------:R3:W5:Y:S03]  /*06d0*/  LDG.E.U16 R27, desc[UR28][R8.64] ;  /* 0x0000001c081b7981 */ /* 0x000766000c1e1500 */
[----:B------:R-:W-:Y:S01]  /*06e0*/  LEA.HI.X.SX32 R11, R3, R24, 0x1, P0 ;  /* 0x00000018030b7211 */ /* 0x000fe200000f0eff */
[C---:B------:R-:W-:Y:S01]  /*06f0*/  IMAD R3, R30.reuse, 0x4, R15 ;  /* 0x000000041e037824 */ /* 0x040fe200078e020f */
[-C--:B------:R-:W-:Y:S01]  /*0700*/  LEA R14, P0, R15, R22.reuse, 0x1 ;  /* 0x000000160f0e7211 */ /* 0x080fe200078008ff */
[----:B------:R0:W5:Y:S02]  /*0710*/  LDG.E.U16 R28, desc[UR28][R18.64] ;  /* 0x0000001c121c7981 */ /* 0x000164000c1e1500 */
[----:B------:R-:W-:Y:S01]  /*0720*/  IMAD R20, R30, 0x4, R3 ;  /* 0x000000041e147824 */ /* 0x000fe200078e0203 */
[----:B----4-:R-:W-:Y:S01]  /*0730*/  LEA R16, P1, R3, R22, 0x1 ;  /* 0x0000001603107211 */ /* 0x010fe200078208ff */
[----:B------:R4:W5:Y:S01]  /*0740*/  LDG.E.U16 R45, desc[UR28][R12.64] ;  /* 0x0000001c0c2d7981 */ /* 0x000962000c1e1500 */
[----:B------:R-:W-:-:S02]  /*0750*/  LEA.HI.X.SX32 R15, R15, R24, 0x1, P0 ;  /* 0x000000180f0f7211 */ /* 0x000fc400000f0eff */
[----:B------:R-:W-:Y:S01]  /*0760*/  LEA.HI.X.SX32 R17, R3, R24, 0x1, P1 ;  /* 0x0000001803117211 */ /* 0x000fe200008f0eff */
[----:B------:R-:W-:Y:S01]  /*0770*/  IMAD R3, R30, 0x4, R20 ;  /* 0x000000041e037824 */ /* 0x000fe200078e0214 */
[----:B---3--:R-:W-:Y:S01]  /*0780*/  LEA R8, P0, R20, R22, 0x1 ;  /* 0x0000001614087211 */ /* 0x008fe200078008ff */
[----:B------:R3:W5:Y:S02]  /*0790*/  LDG.E.U16 R60, desc[UR28][R10.64] ;  /* 0x0000001c0a3c7981 */ /* 0x000764000c1e1500 */
[----:B0-----:R-:W-:Y:S01]  /*07a0*/  IMAD R19, R30, 0x4, R3 ;  /* 0x000000041e137824 */ /* 0x001fe200078e0203 */
[----:B------:R-:W-:Y:S01]  /*07b0*/  LEA.HI.X.SX32 R9, R20, R24, 0x1, P0 ;  /* 0x0000001814097211 */ /* 0x000fe200000f0eff */
[----:B------:R1:W5:Y:S01]  /*07c0*/  LDG.E.U16 R62, desc[UR28][R16.64] ;  /* 0x0000001c103e7981 */ /* 0x000362000c1e1500 */
[C---:B----4-:R-:W-:Y:S01]  /*07d0*/  LEA R12, P0, R3.reuse, R22, 0x1 ;  /* 0x00000016030c7211 */ /* 0x050fe200078008ff */
[C---:B------:R-:W-:Y:S02]  /*07e0*/  IMAD R20, R30.reuse, 0x4, R19 ;  /* 0x000000041e147824 */ /* 0x040fe400078e0213 */
[----:B------:R0:W5:Y:S01]  /*07f0*/  LDG.E.U16 R61, desc[UR28][R14.64] ;  /* 0x0000001c0e3d7981 */ /* 0x000162000c1e1500 */
[----:B------:R-:W-:Y:S01]  /*0800*/  LEA.HI.X.SX32 R13, R3, R24, 0x1, P0 ;  /* 0x00000018030d7211 */ /* 0x000fe200000f0eff */
[----:B------:R-:W-:Y:S01]  /*0810*/  IMAD R3, R30, 0x4, R20 ;  /* 0x000000041e037824 */ /* 0x000fe200078e0214 */
[CC--:B---3--:R-:W-:Y:S01]  /*0820*/  LEA R10, P0, R19.reuse, R22.reuse, 0x1 ;  /* 0x00000016130a7211 */ /* 0x0c8fe200078008ff */
[----:B------:R-:W3:Y:S01]  /*0830*/  LDC.64 R30, c[0x0][0x388] ;  /* 0x0000e200ff1e7b82 */ /* 0x000ee20000000a00 */
[----:B------:R-:W-:Y:S01]  /*0840*/  LEA R18, P1, R20, R22, 0x1 ;  /* 0x0000001614127211 */ /* 0x000fe200078208ff */
[----:B-1----:R-:W-:Y:S01]  /*0850*/  IMAD R16, R44, R73, RZ ;  /* 0x000000492c107224 */ /* 0x002fe200078e02ff */
[-C--:B------:R-:W-:Y:S01]  /*0860*/  LEA.HI.X.SX32 R11, R19, R24.reuse, 0x1, P0 ;  /* 0x00000018130b7211 */ /* 0x080fe200000f0eff */
[----:B------:R1:W5:Y:S01]  /*0870*/  LDG.E.U16 R64, desc[UR28][R12.64] ;  /* 0x0000001c0c407981 */ /* 0x000362000c1e1500 */
[----:B------:R-:W-:Y:S01]  /*0880*/  LEA.HI.X.SX32 R19, R20, R24, 0x1, P1 ;  /* 0x0000001814137211 */ /* 0x000fe200008f0eff */
[----:B------:R-:W-:Y:S01]  /*0890*/  IMAD R20, R73, 0x4, R16 ;  /* 0x0000000449147824 */ /* 0x000fe200078e0210 */
[----:B0-----:R-:W-:Y:S01]  /*08a0*/  LEA R14, P0, R3, R22, 0x1 ;  /* 0x00000016030e7211 */ /* 0x001fe200078008ff */
[----:B------:R0:W5:Y:S01]  /*08b0*/  LDG.E.U16 R63, desc[UR28][R8.64] ;  /* 0x0000001c083f7981 */ /* 0x000162000c1e1500 */
[----:B------:R-:W-:-:S02]  /*08c0*/  LOP3.LUT R29, R0, 0x3f, RZ, 0xc0, !PT ;  /* 0x0000003f001d7812 */ /* 0x000fc400078ec0ff */
[----:B------:R-:W-:Y:S01]  /*08d0*/  LEA.HI.X.SX32 R15, R3, R24, 0x1, P0 ;  /* 0x00000018030f7211 */ /* 0x000fe200000f0eff */
[----:B------:R4:W5:Y:S01]  /*08e0*/  LDG.E.U16 R11, desc[UR28][R10.64] ;  /* 0x0000001c0a0b7981 */ /* 0x000962000c1e1500 */
[----:B------:R-:W-:Y:S01]  /*08f0*/  SHF.R.U32.HI R3, RZ, 0x5, R0 ;  /* 0x00000005ff037819 */ /* 0x000fe20000011600 */
[----:B-1----:R-:W-:Y:S02]  /*0900*/  IMAD R12, R73, 0x4, R20 ;  /* 0x00000004490c7824 */ /* 0x002fe400078e0214 */
[----:B------:R-:W-:Y:S01]  /*0910*/  IMAD R72, R72, UR8, RZ ;  /* 0x0000000848487c24 */ /* 0x000fe2000f8e02ff */
[----:B------:R-:W-:Y:S01]  /*0920*/  R2UR UR21, R3 ;  /* 0x00000000031572ca */ /* 0x000fe200000e0000 */
[----:B0-----:R-:W-:Y:S01]  /*0930*/  IMAD R8, R29, UR4, RZ ;  /* 0x000000041d087c24 */ /* 0x001fe2000f8e02ff */
[----:B------:R-:W-:Y:S01]  /*0940*/  LOP3.LUT R3, R0, 0xc0, RZ, 0xc0, !PT ;  /* 0x000000c000037812 */ /* 0x000fe200078ec0ff */
[----:B------:R0:W5:Y:S01]  /*0950*/  LDG.E.U16 R15, desc[UR28][R14.64] ;  /* 0x0000001c0e0f7981 */ /* 0x000162000c1e1500 */
[----:B----4-:R-:W-:-:S02]  /*0960*/  IMAD R10, R73, 0x4, R12 ;  /* 0x00000004490a7824 */ /* 0x010fc400078e020c */
[----:B------:R-:W-:Y:S01]  /*0970*/  SHF.R.U32.HI R24, RZ, 0x2, R3 ;  /* 0x00000002ff187819 */ /* 0x000fe20000011603 */
[----:B------:R-:W-:Y:S01]  /*0980*/  IMAD.SHL.U32 R9, R8, 0x2, RZ ;  /* 0x0000000208097824 */ /* 0x000fe200078e00ff */
[----:B------:R1:W5:Y:S01]  /*0990*/  LDG.E.U16 R66, desc[UR28][R18.64] ;  /* 0x0000001c12427981 */ /* 0x000362000c1e1500 */
[----:B------:R-:W-:Y:S02]  /*09a0*/  IMAD.SHL.U32 R3, R72, 0x2, RZ ;  /* 0x0000000248037824 */ /* 0x000fe400078e00ff */
[C---:B0-----:R-:W-:Y:S02]  /*09b0*/  IMAD R14, R73.reuse, 0x4, R10 ;  /* 0x00000004490e7824 */ /* 0x041fe400078e020a */
[----:B------:R-:W-:Y:S02]  /*09c0*/  IMAD.SHL.U32 R13, R0, 0x2, RZ ;  /* 0x00000002000d7824 */ /* 0x000fe400078e00ff */
[----:B-1----:R-:W-:Y:S01]  /*09d0*/  IMAD R18, R73, 0x4, R14 ;  /* 0x0000000449127824 */ /* 0x002fe200078e020e */
[----:B---3--:R-:W-:Y:S01]  /*09e0*/  IADD3 R23, P0, P1, R9, R30, R3 ;  /* 0x0000001e09177210 */ /* 0x008fe2000791e003 */
[----:B------:R-:W-:-:S04]  /*09f0*/  IMAD.HI R8, R8, 0x2, RZ ;  /* 0x0000000208087827 */ /* 0x000fc800078e02ff */
[----:B------:R-:W-:Y:S01]  /*0a00*/  IMAD.HI R72, R72, 0x2, RZ ;  /* 0x0000000248487827 */ /* 0x000fe200078e02ff */
[----:B------:R-:W-:-:S03]  /*0a10*/  LOP3.LUT R3, R24, 0x1fe, R13, 0x78, !PT ;  /* 0x000001fe18037812 */ /* 0x000fc600078e780d */
[----:B------:R-:W-:Y:S01]  /*0a20*/  IMAD R22, R73, 0x4, R18 ;  /* 0x0000000449167824 */ /* 0x000fe200078e0212 */
[----:B------:R-:W-:-:S03]  /*0a30*/  IADD3.X R13, PT, PT, R8, R31, R72, P0, P1 ;  /* 0x0000001f080d7210 */ /* 0x000fc600007e2448 */
[----:B------:R-:W-:Y:S01]  /*0a40*/  IMAD R8, R73, 0x4, R22 ;  /* 0x0000000449087824 */ /* 0x000fe200078e0216 */
[----:B------:R-:W-:-:S03]  /*0a50*/  LEA R54, P2, R12, R23, 0x1 ;  /* 0x000000170c367211 */ /* 0x000fc600078408ff */
[C---:B------:R-:W-:Y:S01]  /*0a60*/  IMAD R24, R73.reuse, 0x4, R8 ;  /* 0x0000000449187824 */ /* 0x040fe200078e0208 */
[----:B------:R-:W-:Y:S02]  /*0a70*/  LEA R58, P0, R16, R23, 0x1 ;  /* 0x00000017103a7211 */ /* 0x000fe400078008ff */
[----:B------:R-:W-:Y:S01]  /*0a80*/  LEA.HI.X.SX32 R55, R12, R13, 0x1, P2 ;  /* 0x0000000d0c377211 */ /* 0x000fe200010f0eff */
[C---:B------:R-:W-:Y:S01]  /*0a90*/  IMAD R12, R73.reuse, 0x4, R24 ;  /* 0x00000004490c7824 */ /* 0x040fe200078e0218 */
[----:B------:R-:W-:Y:S02]  /*0aa0*/  LEA R56, P1, R20, R23, 0x1 ;  /* 0x0000001714387211 */ /* 0x000fe400078208ff */
[----:B------:R-:W-:Y:S01]  /*0ab0*/  LEA.HI.X.SX32 R59, R16, R13, 0x1, P0 ;  /* 0x0000000d103b7211 */ /* 0x000fe200000f0eff */
[----:B------:R-:W-:Y:S01]  /*0ac0*/  IMAD R16, R73, 0x4, R12 ;  /* 0x0000000449107824 */ /* 0x000fe200078e020c */
[----:B------:R-:W-:Y:S02]  /*0ad0*/  LEA R52, P0, R10, R23, 0x1 ;  /* 0x000000170a347211 */ /* 0x000fe400078008ff */
[----:B------:R-:W-:-:S02]  /*0ae0*/  LEA.HI.X.SX32 R57, R20, R13, 0x1, P1 ;  /* 0x0000000d14397211 */ /* 0x000fc400008f0eff */
[----:B------:R-:W-:Y:S02]  /*0af0*/  LEA R50, P1, R14, R23, 0x1 ;  /* 0x000000170e327211 */ /* 0x000fe400078208ff */
[-C--:B------:R-:W-:Y:S01]  /*0b00*/  LEA.HI.X.SX32 R53, R10, R13.reuse, 0x1, P0 ;  /* 0x0000000d0a357211 */ /* 0x080fe200000f0eff */
[C---:B------:R-:W-:Y:S01]  /*0b10*/  IMAD R10, R73.reuse, 0x4, R16 ;  /* 0x00000004490a7824 */ /* 0x040fe200078e0210 */
[----:B------:R-:W-:Y:S02]  /*0b20*/  LEA.HI.X.SX32 R51, R14, R13, 0x1, P1 ;  /* 0x0000000d0e337211 */ /* 0x000fe400008f0eff */
[-C--:B------:R-:W-:Y:S01]  /*0b30*/  LEA R42, P1, R8, R23.reuse, 0x1 ;  /* 0x00000017082a7211 */ /* 0x080fe200078208ff */
[C---:B------:R-:W-:Y:S01]  /*0b40*/  IMAD R14, R73.reuse, 0x4, R10 ;  /* 0x00000004490e7824 */ /* 0x040fe200078e020a */
[----:B------:R-:W-:Y:S02]  /*0b50*/  LEA R48, P2, R18, R23, 0x1 ;  /* 0x0000001712307211 */ /* 0x000fe400078408ff */
[-C--:B------:R-:W-:Y:S01]  /*0b60*/  LEA.HI.X.SX32 R43, R8, R13.reuse, 0x1, P1 ;  /* 0x0000000d082b7211 */ /* 0x080fe200008f0eff */
[----:B------:R-:W-:Y:S01]  /*0b70*/  IMAD R8, R73, 0x4, R14 ;  /* 0x0000000449087824 */ /* 0x000fe200078e020e */
[----:B------:R-:W-:-:S02]  /*0b80*/  LEA.HI.X.SX32 R49, R18, R13, 0x1, P2 ;  /* 0x0000000d12317211 */ /* 0x000fc400010f0eff */
[----:B------:R-:W-:Y:S01]  /*0b90*/  ISETP.GE.U32.AND P4, PT, R0, 0x20, PT ;  /* 0x000000200000780c */ /* 0x000fe20003f86070 */
[C---:B------:R-:W-:Y:S01]  /*0ba0*/  IMAD R18, R73.reuse, 0x4, R8 ;  /* 0x0000000449127824 */ /* 0x040fe200078e0208 */
[-C--:B------:R-:W-:Y:S02]  /*0bb0*/  LEA R46, P0, R22, R23.reuse, 0x1 ;  /* 0x00000017162e7211 */ /* 0x080fe400078008ff */
[----:B------:R-:W-:Y:S01]  /*0bc0*/  LEA R40, P2, R24, R23, 0x1 ;  /* 0x0000001718287211 */ /* 0x000fe200078408ff */
[----:B------:R-:W-:Y:S01]  /*0bd0*/  IMAD R9, R73, 0x4, R18 ;  /* 0x0000000449097824 */ /* 0x000fe200078e0212 */
[-C--:B------:R-:W-:Y:S02]  /*0be0*/  LEA.HI.X.SX32 R47, R22, R13.reuse, 0x1, P0 ;  /* 0x0000000d162f7211 */ /* 0x080fe400000f0eff */
[----:B------:R-:W-:Y:S02]  /*0bf0*/  LEA.HI.X.SX32 R41, R24, R13, 0x1, P2 ;  /* 0x0000000d18297211 */ /* 0x000fe400010f0eff */
[----:B------:R-:W-:-:S02]  /*0c00*/  LEA R38, P0, R12, R23, 0x1 ;  /* 0x000000170c267211 */ /* 0x000fc400078008ff */
[-C--:B------:R-:W-:Y:S02]  /*0c10*/  LEA R36, P1, R16, R23.reuse, 0x1 ;  /* 0x0000001710247211 */ /* 0x080fe400078208ff */
[----:B------:R-:W-:Y:S02]  /*0c20*/  LEA R34, P2, R10, R23, 0x1 ;  /* 0x000000170a227211 */ /* 0x000fe400078408ff */
[-C--:B------:R-:W-:Y:S02]  /*0c30*/  LEA.HI.X.SX32 R39, R12, R13.reuse, 0x1, P0 ;  /* 0x0000000d0c277211 */ /* 0x080fe400000f0eff */
[-C--:B------:R-:W-:Y:S02]  /*0c40*/  LEA.HI.X.SX32 R37, R16, R13.reuse, 0x1, P1 ;  /* 0x0000000d10257211 */ /* 0x080fe400008f0eff */
[----:B------:R-:W-:Y:S02]  /*0c50*/  LEA.HI.X.SX32 R35, R10, R13, 0x1, P2 ;  /* 0x0000000d0a237211 */ /* 0x000fe400010f0eff */
[----:B------:R-:W-:-:S02]  /*0c60*/  LEA R32, P0, R14, R23, 0x1 ;  /* 0x000000170e207211 */ /* 0x000fc400078008ff */
[-C--:B------:R-:W-:Y:S02]  /*0c70*/  LEA R30, P1, R8, R23.reuse, 0x1 ;  /* 0x00000017081e7211 */ /* 0x080fe400078208ff */
[-C--:B------:R-:W-:Y:S02]  /*0c80*/  LEA R24, P2, R18, R23.reuse, 0x1 ;  /* 0x0000001712187211 */ /* 0x080fe400078408ff */
[----:B------:R-:W-:Y:S02]  /*0c90*/  LEA R22, P3, R9, R23, 0x1 ;  /* 0x0000001709167211 */ /* 0x000fe400078608ff */
[----:B--2---:R-:W-:Y:S02]  /*0ca0*/  R2UR UR10, R25 ;  /* 0x00000000190a72ca */ /* 0x004fe400000e0000 */
[-C--:B------:R-:W-:Y:S02]  /*0cb0*/  LEA.HI.X.SX32 R33, R14, R13.reuse, 0x1, P0 ;  /* 0x0000000d0e217211 */ /* 0x080fe400000f0eff */
[----:B------:R-:W-:-:S02]  /*0cc0*/  LEA.HI.X.SX32 R31, R8, R13, 0x1, P1 ;  /* 0x0000000d081f7211 */ /* 0x000fc400008f0eff */
[-C--:B------:R-:W-:Y:S02]  /*0cd0*/  LEA.HI.X.SX32 R25, R18, R13.reuse, 0x1, P2 ;  /* 0x0000000d12197211 */ /* 0x080fe400010f0eff */
[----:B------:R-:W-:Y:S01]  /*0ce0*/  LEA.HI.X.SX32 R23, R9, R13, 0x1, P3 ;  /* 0x0000000d09177211 */ /* 0x000fe200018f0eff */
[----:B------:R-:W-:Y:S06]  /*0cf0*/  @P4 BRA `(.L_x_5) ;  /* 0x0000000000184947 */ /* 0x000fec0003800000 */
[----:B------:R-:W-:Y:S01]  /*0d00*/  ELECT P0, URZ, PT ;  /* 0x0000000000ff782f */ /* 0x000fe20003800000 */
[----:B------:R-:W-:Y:S01]  /*0d10*/  IMAD.MOV.U32 R8, RZ, RZ, 0x1 ;  /* 0x00000001ff087424 */ /* 0x000fe200078e00ff */
[----:B------:R-:W-:Y:S01]  /*0d20*/  UMOV UR4, 0x40 ;  /* 0x0000004000047882 */ /* 0x000fe20000000000 */
[----:B------:R-:W-:Y:S01]  /*0d30*/  UVIRTCOUNT.DEALLOC.SMPOOL 0x80 ;  /* 0x000000800000784c */ /* 0x000fe20000000000 */
[----:B------:R-:W-:-:S09]  /*0d40*/  ULEA UR4, UR6, UR4, 0x18 ;  /* 0x0000000406047291 */ /* 0x000fd2000f8ec0ff */
[----:B------:R0:W-:Y:S03]  /*0d50*/  @P0 STS.U8 [UR4], R8 ;  /* 0x00000008ff000988 */ /* 0x0001e60008000004 */
.L_x_5:
[----:B------:R-:W-:Y:S01]  /*0d60*/  USHF.L.U32 UR4, UR21, 0x15, URZ ;  /* 0x0000001515047899 */ /* 0x000fe200080006ff */
[----:B------:R-:W-:Y:S01]  /*0d70*/  LOP3.LUT R20, R3, 0x40, RZ, 0x3c, !PT ;  /* 0x0000004003147812 */ /* 0x000fe200078e3cff */
[----:B------:R-:W-:Y:S01]  /*0d80*/  ULOP3.LUT UR19, UR21, 0x4, URZ, 0xc0, !UPT ;  /* 0x0000000415137892 */ /* 0x000fe2000f8ec0ff */
[----:B------:R-:W-:Y:S01]  /*0d90*/  LOP3.LUT P0, RZ, R0, 0xff, RZ, 0xc0, !PT ;  /* 0x000000ff00ff7812 */ /* 0x000fe2000780c0ff */
[----:B------:R-:W-:Y:S01]  /*0da0*/  ULOP3.LUT UR7, UR4, 0x600000, URZ, 0xc0, !UPT ;  /* 0x0060000004077892 */ /* 0x000fe2000f8ec0ff */
[----:B-----5:R1:W-:Y:S01]  /*0db0*/  STS.U16 [R3+UR9], R4 ;  /* 0x0000000403007988 */ /* 0x0203e20008000409 */
[----:B------:R-:W-:Y:S01]  /*0dc0*/  UMOV UR5, 0x1 ;  /* 0x0000000100057882 */ /* 0x000fe20000000000 */
[----:B------:R-:W-:Y:S01]  /*0dd0*/  UIADD3 UR13, UPT, UPT, UR9, 0x8000, URZ ;  /* 0x00008000090d7890 */ /* 0x000fe2000fffe0ff */
[----:B0-----:R-:W-:Y:S01]  /*0de0*/  PRMT R8, RZ, 0x7610, R8 ;  /* 0x00007610ff087816 */ /* 0x001fe20000000008 */
[----:B------:R-:W-:Y:S01]  /*0df0*/  ULEA UR12, UR19, UR7, 0x3 ;  /* 0x00000007130c7291 */ /* 0x000fe2000f8e18ff */
[----:B------:R0:W-:Y:S01]  /*0e00*/  STS.U16 [R3+UR9+0x400], R6 ;  /* 0x0004000603007988 */ /* 0x0001e20008000409 */
[----:B------:R-:W-:-:S02]  /*0e10*/  PRMT R10, RZ, 0x7610, R10 ;  /* 0x00007610ff0a7816 */ /* 0x000fc4000000000a */
[----:B------:R-:W-:Y:S01]  /*0e20*/  UIADD3 UR12, UPT, UPT, UR10, UR12, URZ ;  /* 0x0000000c0a0c7290 */ /* 0x000fe2000fffe0ff */
[----:B------:R2:W-:Y:S01]  /*0e30*/  STS.U16 [R3+UR9+0x800], R26 ;  /* 0x0008001a03007988 */ /* 0x0005e20008000409 */
[----:B-1----:R-:W-:Y:S01]  /*0e40*/  PRMT R4, RZ, 0x7610, R4 ;  /* 0x00007610ff047816 */ /* 0x002fe20000000004 */
[----:B------:R-:W-:Y:S01]  /*0e50*/  VOTEU.ALL UP0, P0 ;  /* 0x0000000000ff7886 */ /* 0x000fe20000000000 */
[----:B------:R-:W-:Y:S01]  /*0e60*/  VOTEU.ALL UP1, P0 ;  /* 0x0000000000ff7886 */ /* 0x000fe20000020000 */
[----:B------:R-:W-:Y:S01]  /*0e70*/  STS.U16 [R3+UR9+0xc00], R28 ;  /* 0x000c001c03007988 */ /* 0x000fe20008000409 */
[----:B------:R-:W-:Y:S02]  /*0e80*/  PRMT R12, RZ, 0x7610, R12 ;  /* 0x00007610ff0c7816 */ /* 0x000fe4000000000c */
[----:B------:R-:W-:-:S04]  /*0e90*/  @!UP0 UIADD3 UR14, UPT, UPT, -UR5, 0x100000, URZ ;  /* 0x00100000050e8890 */ /* 0x000fc8000fffe1ff */
[----:B------:R-:W-:Y:S02]  /*0ea0*/  @!UP0 USHF.L.U32 UR15, UR14, 0xb, URZ ;  /* 0x0000000b0e0f8899 */ /* 0x000fe400080006ff */
[----:B------:R-:W-:Y:S01]  /*0eb0*/  @!UP0 USHF.L.U32 UR14, UR14, 0x1, URZ ;  /* 0x000000010e0e8899 */ /* 0x000fe200080006ff */
[----:B------:R-:W-:Y:S01]  /*0ec0*/  STS.U16 [R3+UR9+0x1000], R60 ;  /* 0x0010003c03007988 */ /* 0x000fe20008000409 */
[----:B0-----:R-:W-:Y:S01]  /*0ed0*/  PRMT R6, RZ, 0x7610, R6 ;  /* 0x00007610ff067816 */ /* 0x001fe20000000006 */
[----:B--2---:R-:W-:Y:S01]  /*0ee0*/  VIADD R26, R21, 0x40 ;  /* 0x00000040151a7836 */ /* 0x004fe20000000000 */
[----:B------:R-:W-:Y:S01]  /*0ef0*/  PRMT R14, RZ, 0x7610, R14 ;  /* 0x00007610ff0e7816 */ /* 0x000fe2000000000e */
[----:B------:R-:W-:Y:S01]  /*0f00*/  STS.U16 [R3+UR9+0x1400], R62 ;  /* 0x0014003e03007988 */ /* 0x000fe20008000409 */
[----:B------:R-:W-:Y:S02]  /*0f10*/  PRMT R16, RZ, 0x7610, R16 ;  /* 0x00007610ff107816 */ /* 0x000fe40000000010 */
[----:B------:R-:W-:Y:S01]  /*0f20*/  ISETP.GT.AND P1, PT, R26, RZ, PT ;  /* 0x000000ff1a00720c */ /* 0x000fe20003f24270 */
[----:B------:R-:W-:Y:S01]  /*0f30*/  STS.U16 [R3+UR9+0x1800], R64 ;  /* 0x0018004003007988 */ /* 0x000fe20008000409 */
[----:B------:R-:W-:-:S02]  /*0f40*/  PRMT R18, RZ, 0x7610, R18 ;  /* 0x00007610ff127816 */ /* 0x000fc40000000012 */
[----:B------:R-:W-:Y:S01]  /*0f50*/  PRMT R9, RZ, 0x7610, R9 ;  /* 0x00007610ff097816 */ /* 0x000fe20000000009 */
[----:B------:R-:W-:Y:S01]  /*0f60*/  STS.U16 [R3+UR9+0x1c00], R66 ;  /* 0x001c004203007988 */ /* 0x000fe20008000409 */
[----:B------:R-:W-:Y:S02]  /*0f70*/  PRMT R13, RZ, 0x7610, R13 ;  /* 0x00007610ff0d7816 */ /* 0x000fe4000000000d */
[----:B------:R-:W-:Y:S01]  /*0f80*/  PRMT R17, RZ, 0x7610, R17 ;  /* 0x00007610ff117816 */ /* 0x000fe20000000011 */
[----:B------:R0:W-:Y:S01]  /*0f90*/  STS.U16 [R20+UR9+0x200], R5 ;  /* 0x0002000514007988 */ /* 0x0001e20008000409 */
[----:B------:R-:W-:-:S03]  /*0fa0*/  PRMT R19, RZ, 0x7610, R19 ;  /* 0x00007610ff137816 */ /* 0x000fc60000000013 */
[----:B------:R1:W-:Y:S04]  /*0fb0*/  STS.U16 [R20+UR9+0x600], R7 ;  /* 0x0006000714007988 */ /* 0x0003e80008000409 */
[----:B------:R-:W-:Y:S01]  /*0fc0*/  STS.U16 [R20+UR9+0xa00], R27 ;  /* 0x000a001b14007988 */ /* 0x000fe20008000409 */
[----:B0-----:R-:W-:-:S03]  /*0fd0*/  PRMT R5, RZ, 0x7610, R5 ;  /* 0x00007610ff057816 */ /* 0x001fc60000000005 */
[----:B------:R-:W-:Y:S01]  /*0fe0*/  STS.U16 [R20+UR9+0xe00], R45 ;  /* 0x000e002d14007988 */ /* 0x000fe20008000409 */
[----:B-1----:R-:W-:-:S03]  /*0ff0*/  PRMT R7, RZ, 0x7610, R7 ;  /* 0x00007610ff077816 */ /* 0x002fc60000000007 */
[----:B------:R-:W-:Y:S04]  /*1000*/  STS.U16 [R20+UR9+0x1200], R61 ;  /* 0x0012003d14007988 */ /* 0x000fe80008000409 */
[----:B------:R-:W-:Y:S04]  /*1010*/  STS.U16 [R20+UR9+0x1600], R63 ;  /* 0x0016003f14007988 */ /* 0x000fe80008000409 */
[----:B------:R0:W-:Y:S04]  /*1020*/  STS.U16 [R20+UR9+0x1a00], R11 ;  /* 0x001a000b14007988 */ /* 0x0001e80008000409 */
[----:B------:R1:W-:Y:S01]  /*1030*/  STS.U16 [R20+UR9+0x1e00], R15 ;  /* 0x001e000f14007988 */ /* 0x0003e20008000409 */
[----:B------:R-:W-:Y:S01]  /*1040*/  STTM.16dp32bit_t0_t15.x16 tmem[UR12], RZ ;  /* 0x000000ff000079ed */ /* 0x000fe20008a0000c */
[----:B------:R-:W-:Y:S01]  /*1050*/  STTM.16dp32bit_t16_t31.x16 tmem[UR12+0x10], RZ ;  /* 0x000010ff000079ed */ /* 0x000fe20008a2000c */
[----:B------:R-:W2:Y:S02]  /*1060*/  FENCE.VIEW.ASYNC.T ;  /* 0x00000000000073c6 */ /* 0x000ea40000000200 */
[----:B--2---:R-:W-:Y:S01]  /*1070*/  BAR.SYNC.DEFER_BLOCKING 0x0 ;  /* 0x0000000000007b1d */ /* 0x004fe20000010000 */
[----:B0-----:R-:W-:-:S02]  /*1080*/  PRMT R11, RZ, 0x7610, R11 ;  /* 0x00007610ff0b7816 */ /* 0x001fc4000000000b */
[----:B-1----:R-:W-:-:S03]  /*1090*/  PRMT R15, RZ, 0x7610, R15 ;  /* 0x00007610ff0f7816 */ /* 0x002fc6000000000f */
[----:B------:R-:W0:Y:S02]  /*10a0*/  FENCE.VIEW.ASYNC.S ;  /* 0x00000000000073c6 */ /* 0x000e240000000000 */
[----:B0-----:R0:W1:Y:S02]  /*10b0*/  @!UP1 SYNCS.EXCH.64 URZ, [UR13], UR14 ;  /* 0x0000000e0dff95b2 */ /* 0x0010640008000100 */
[----:B-1----:R-:W-:Y:S06]  /*10c0*/  BAR.SYNC.DEFER_BLOCKING 0x0 ;  /* 0x0000000000007b1d */ /* 0x002fec0000010000 */
[----:B------:R-:W2:Y:S04]  /*10d0*/  @P1 LDG.E.U16 R4, desc[UR28][R58.64] ;  /* 0x0000001c3a041981 */ /* 0x000ea8000c1e1500 */
[----:B------:R-:W3:Y:S04]  /*10e0*/  @P1 LDG.E.U16 R6, desc[UR28][R54.64] ;  /* 0x0000001c36061981 */ /* 0x000ee8000c1e1500 */
[----:B------:R-:W4:Y:S04]  /*10f0*/  @P1 LDG.E.U16 R8, desc[UR28][R50.64] ;  /* 0x0000001c32081981 */ /* 0x000f28000c1e1500 */
        /* <DEDUP_REMOVED lines=12> */
[----:B------:R-:W4:Y:S01]  /*11c0*/  @P1 LDG.E.U16 R19, desc[UR28][R22.64] ;  /* 0x0000001c16131981 */ /* 0x000f22000c1e1500 */
[----:B0-----:R-:W-:-:S04]  /*11d0*/  @!UP0 UIADD3 UR14, UPT, UPT, -UR5, 0x100000, URZ ;  /* 0x00100000050e8890 */ /* 0x001fc8000fffe1ff */
[----:B------:R-:W-:Y:S02]  /*11e0*/  @!UP0 USHF.L.U32 UR15, UR14, 0xb, URZ ;  /* 0x0000000b0e0f8899 */ /* 0x000fe400080006ff */
[----:B------:R-:W-:Y:S01]  /*11f0*/  @!UP0 USHF.L.U32 UR14, UR14, 0x1, URZ ;  /* 0x000000010e0e8899 */ /* 0x000fe200080006ff */
[----:B------:R-:W-:Y:S01]  /*1200*/  VOTEU.ALL UP1, P0 ;  /* 0x0000000000ff7886 */ /* 0x000fe20000020000 */
[----:B------:R-:W-:-:S04]  /*1210*/  @!UP0 UIADD3 UR4, UPT, UPT, -UR5, 0x100000, URZ ;  /* 0x0010000005048890 */ /* 0x000fc8000fffe1ff */
[----:B------:R-:W-:Y:S02]  /*1220*/  @!UP0 USHF.L.U32 UR5, UR4, 0xb, URZ ;  /* 0x0000000b04058899 */ /* 0x000fe400080006ff */
[----:B------:R-:W-:Y:S02]  /*1230*/  @!UP0 USHF.L.U32 UR4, UR4, 0x1, URZ ;  /* 0x0000000104048899 */ /* 0x000fe400080006ff */
[----:B------:R-:W-:Y:S01]  /*1240*/  UIADD3 UR6, UPT, UPT, UR9, 0x4000, URZ ;  /* 0x0000400009067890 */ /* 0x000fe2000fffe0ff */
[----:B------:R-:W-:Y:S01]  /*1250*/  ISETP.EQ.U32.AND P6, PT, RZ, UR21, P1 ;  /* 0x00000015ff007c0c */ /* 0x000fe20008fc2070 */
[----:B------:R-:W-:Y:S01]  /*1260*/  UIADD3 UR11, UPT, UPT, UR10, 0x100000, URZ ;  /* 0x001000000a0b7890 */ /* 0x000fe2000fffe0ff */
[----:B------:R0:W1:Y:S01]  /*1270*/  @!UP1 SYNCS.EXCH.64 URZ, [UR9+0x8008], UR14 ;  /* 0x0080080e09ff95b2 */ /* 0x0000620008000100 */
[----:B------:R-:W-:Y:S01]  /*1280*/  VOTEU.ALL UP1, P0 ;  /* 0x0000000000ff7886 */ /* 0x000fe20000020000 */
[----:B--2---:R0:W-:Y:S04]  /*1290*/  STS.U16 [R3+UR9+0x2000], R4 ;  /* 0x0020000403007988 */ /* 0x0041e80008000409 */
[----:B---3--:R0:W-:Y:S04]  /*12a0*/  STS.U16 [R3+UR9+0x2400], R6 ;  /* 0x0024000603007988 */ /* 0x0081e80008000409 */
[----:B----4-:R0:W-:Y:S04]  /*12b0*/  STS.U16 [R3+UR9+0x2800], R8 ;  /* 0x0028000803007988 */ /* 0x0101e80008000409 */
[----:B------:R0:W-:Y:S04]  /*12c0*/  STS.U16 [R3+UR9+0x2c00], R10 ;  /* 0x002c000a03007988 */ /* 0x0001e80008000409 */
        /* <DEDUP_REMOVED lines=11> */
[----:B------:R0:W-:Y:S01]  /*1380*/  STS.U16 [R20+UR9+0x3e00], R19 ;  /* 0x003e001314007988 */ /* 0x0001e20008000409 */
[----:B-1----:R1:W-:Y:S06]  /*1390*/  MEMBAR.ALL.CTA ;  /* 0x0000000000007992 */ /* 0x0023ec0000008000 */
[----:B-1----:R-:W-:Y:S04]  /*13a0*/  FENCE.VIEW.ASYNC.S ;  /* 0x00000000000073c6 */ /* 0x002fe80000000000 */
[----:B------:R-:W1:Y:S02]  /*13b0*/  FENCE.VIEW.ASYNC.S ;  /* 0x00000000000073c6 */ /* 0x000e640000000000 */
[----:B-1----:R0:W1:Y:S02]  /*13c0*/  @!UP1 SYNCS.EXCH.64 URZ, [UR9+0x4000], UR4 ;  /* 0x0040000409ff95b2 */ /* 0x0020640008000100 */
[----:B-1----:R-:W-:Y:S06]  /*13d0*/  BAR.SYNC.DEFER_BLOCKING 0x0 ;  /* 0x0000000000007b1d */ /* 0x002fec0000010000 */
[----:B0-----:R-:W-:Y:S05]  /*13e0*/  @!P6 BRA `(.L_x_6) ;  /* 0x000000000084e947 */ /* 0x001fea0003800000 */
[----:B------:R-:W-:Y:S02]  /*13f0*/  UIADD3 UR4, UPT, UPT, UR9, 0x2000, URZ ;  /* 0x0000200009047890 */ /* 0x000fe4000fffe0ff */
[----:B------:R-:W-:Y:S02]  /*1400*/  USHF.R.U32.HI UR14, URZ, 0x4, UR9 ;  /* 0x00000004ff0e7899 */ /* 0x000fe40008011609 */
[----:B------:R-:W-:Y:S02]  /*1410*/  USHF.R.U32.HI UR4, URZ, 0x4, UR4 ;  /* 0x00000004ff047899 */ /* 0x000fe40008011604 */
[----:B------:R-:W-:Y:S02]  /*1420*/  USGXT.U32 UR14, UR14, 0xe ;  /* 0x0000000e0e0e789a */ /* 0x000fe40008000000 */
[----:B------:R-:W-:Y:S02]  /*1430*/  USGXT.U32 UR16, UR4, 0xe ;  /* 0x0000000e0410789a */ /* 0x000fe40008000000 */
[----:B------:R-:W-:-:S02]  /*1440*/  UIADD3 UR34, UP1, UPT, UR14, 0x80, URZ ;  /* 0x000000800e227890 */ /* 0x000fc4000ff3e0ff */
[----:B------:R-:W-:Y:S01]  /*1450*/  UIADD3 UR32, UP2, UPT, UR16, 0x2, URZ ;  /* 0x0000000210207890 */ /* 0x000fe2000ff5e0ff */
[----:B------:R-:W-:Y:S01]  /*1460*/  UMOV UR4, URZ ;  /* 0x000000ff00047c82 */ /* 0x000fe20008000000 */
[----:B------:R-:W-:Y:S01]  /*1470*/  UMOV UR36, 0x0 ;  /* 0x0000000000247882 */ /* 0x000fe20000000000 */
[----:B------:R-:W-:Y:S02]  /*1480*/  UIADD3.X UR35, UPT, UPT, UR4, 0x40004040, URZ, UP1, !UPT ;  /* 0x4000404004237890 */ /* 0x000fe40008ffe4ff */
[----:B------:R-:W-:Y:S02]  /*1490*/  UIADD3.X UR33, UPT, UPT, UR4, 0x40004040, URZ, UP2, !UPT ;  /* 0x4000404004217890 */ /* 0x000fe400097fe4ff */
[----:B------:R-:W-:Y:S02]  /*14a0*/  UIADD3.64 UR22, UPT, UPT, UR34, 0x80, URZ ;  /* 0x0000008022167897 */ /* 0x000fe4000fffe0ff */
[----:B------:R-:W-:Y:S02]  /*14b0*/  UIADD3.64 UR24, UPT, UPT, UR32, 0x2, URZ ;  /* 0x0000000220187897 */ /* 0x000fe4000fffe0ff */
[----:B------:R-:W-:-:S02]  /*14c0*/  UIADD3.64 UR26, UPT, UPT, UR34, 0x100, URZ ;  /* 0x00000100221a7897 */ /* 0x000fc4000fffe0ff */
[----:B------:R-:W-:Y:S01]  /*14d0*/  UIADD3.64 UR30, UPT, UPT, UR32, 0x4, URZ ;  /* 0x00000004201e7897 */ /* 0x000fe2000fffe0ff */
[----:B------:R-:W-:Y:S01]  /*14e0*/  UMOV UR37, 0x4108490 ;  /* 0x0410849000257882 */ /* 0x000fe20000000000 */
[----:B------:R-:W-:Y:S01]  /*14f0*/  UMOV UR15, 0x40004040 ;  /* 0x40004040000f7882 */ /* 0x000fe20000000000 */
[----:B------:R-:W-:Y:S01]  /*1500*/  UMOV UR17, 0x40004040 ;  /* 0x4000404000117882 */ /* 0x000fe20000000000 */
[----:B------:R-:W-:Y:S01]  /*1510*/  UMOV UR38, 0x0 ;  /* 0x0000000000267882 */ /* 0x000fe20000000000 */
[----:B------:R-:W-:Y:S01]  /*1520*/  UMOV UR39, 0x4108490 ;  /* 0x0410849000277882 */ /* 0x000fe20000000000 */
[----:B------:R-:W-:Y:S01]  /*1530*/  UMOV UR40, 0x0 ;  /* 0x0000000000287882 */ /* 0x000fe20000000000 */
[----:B------:R-:W-:Y:S01]  /*1540*/  UMOV UR41, 0x4108490 ;  /* 0x0410849000297882 */ /* 0x000fe20000000000 */
[----:B------:R-:W-:Y:S01]  /*1550*/  UMOV UR4, UR6 ;  /* 0x0000000600047c82 */ /* 0x000fe20008000000 */
[----:B------:R-:W-:Y:S01]  /*1560*/  UMOV UR5, URZ ;  /* 0x000000ff00057c82 */ /* 0x000fe20008000000 */
[----:B------:R0:W-:Y:S01]  /*1570*/  UTCHMMA gdesc[UR14], gdesc[UR16], tmem[UR11], tmem[UR36], idesc[UR37], !UPT ;  /* 0x00ff24100e0075ea */ /* 0x0001e2000f80000b */
[----:B------:R-:W-:Y:S01]  /*1580*/  UMOV UR42, 0x0 ;  /* 0x00000000002a7882 */ /* 0x000fe20000000000 */
[----:B------:R-:W-:Y:S01]  /*1590*/  UMOV UR43, 0x4108490 ;  /* 0x04108490002b7882 */ /* 0x000fe20000000000 */
[----:B------:R0:W-:Y:S01]  /*15a0*/  UTCHMMA gdesc[UR34], gdesc[UR32], tmem[UR11], tmem[UR38], idesc[UR39], UPT ;  /* 0x00ff2620220075ea */ /* 0x0001e2000b80000b */
[----:B------:R-:W-:Y:S01]  /*15b0*/  UMOV UR4, UR4 ;  /* 0x0000000400047c82 */ /* 0x000fe20008000000 */
[----:B------:R0:W-:Y:S01]  /*15c0*/  UTCHMMA gdesc[UR22], gdesc[UR24], tmem[UR11], tmem[UR40], idesc[UR41], UPT ;  /* 0x00ff2818160075ea */ /* 0x0001e2000b80000b */
[----:B------:R0:W-:Y:S01]  /*15d0*/  UTCHMMA gdesc[UR26], gdesc[UR30], tmem[UR11], tmem[UR42], idesc[UR43], UPT ;  /* 0x00ff2a1e1a0075ea */ /* 0x0001e2000b80000b */
[----:B------:R0:W-:Y:S01]  /*15e0*/  UTCBAR [UR4], URZ ;  /* 0x000000ff040073e9 */ /* 0x0001e200080000ff */
[----:B------:R-:W-:Y:S01]  /*15f0*/  NOP ;  /* 0x0000000000007918 */ /* 0x000fe20000000000 */
.L_x_6:
[----:B------:R-:W-:Y:S05]  /*1600*/  @!P1 BRA `(.L_x_7) ;  /* 0x0000000000089947 */ /* 0x000fea0003800000 */
[----:B------:R-:W1:Y:S02]  /*1610*/  SYNCS.PHASECHK.TRANS64.TRYWAIT P2, [UR9+0x4000], RZ ;  /* 0x004000ffff0075a7 */ /* 0x000e640008041109 */
[----:B-1----:R-:W-:Y:S05]  /*1620*/  @!P2 BRA `(.L_x_8) ;  /* 0x000000440000a947 */ /* 0x002fea0003800000 */
.L_x_7:
[----:B------:R-:W-:Y:S01]  /*1630*/  BAR.SYNC.DEFER_BLOCKING 0x0 ;  /* 0x0000000000007b1d */ /* 0x000fe20000010000 */
[--C-:B------:R-:W-:Y:S02]  /*1640*/  SHF.R.U32.HI R81, RZ, 0x2, R0.reuse ;  /* 0x00000002ff517819 */ /* 0x100fe40000011600 */
[--C-:B------:R-:W-:Y:S02]  /*1650*/  SHF.R.U32.HI R27, RZ, 0x1, R0.reuse ;  /* 0x00000001ff1b7819 */ /* 0x100fe40000011600 */
[----:B------:R-:W-:Y:S01]  /*1660*/  LOP3.LUT R81, R81, 0x20, RZ, 0xc0, !PT ;  /* 0x0000002051517812 */ /* 0x000fe200078ec0ff */
[----:B0-----:R-:W0:Y:S01]  /*1670*/  LDCU UR4, c[0x0][0x3a8] ;  /* 0x00007500ff0477ac */ /* 0x001e220008000800 */
[----:B------:R-:W-:Y:S01]  /*1680*/  LOP3.LUT R45, R27, 0x30, RZ, 0xc0, !PT ;  /* 0x000000301b2d7812 */ /* 0x000fe200078ec0ff */
[----:B------:R-:W-:Y:S01]  /*1690*/  LDTM.16dp32bit_t0_t15.x16 R4, tmem[UR12+0x100000] ;  /* 0x1000000c000479ee */ /* 0x000fe20008a00000 */
[----:B------:R-:W0:Y:S01]  /*16a0*/  LDTM.16dp32bit_t16_t31.x16 R4, tmem[UR12+0x100010] ;  /* 0x1000100c000479ee */ /* 0x000e220008a20000 */
[--C-:B------:R-:W-:Y:S01]  /*16b0*/  LOP3.LUT R27, R81, 0x10, R0.reuse, 0xf8, !PT ;  /* 0x00000010511b7812 */ /* 0x100fe200078ef800 */
[----:B------:R-:W1:Y:S01]  /*16c0*/  LDCU.64 UR16, c[0x0][0x3d0] ;  /* 0x00007a00ff1077ac */ /* 0x000e620008000a00 */
[----:B------:R-:W-:Y:S01]  /*16d0*/  LOP3.LUT R60, R45, 0xf, R0, 0xf8, !PT ;  /* 0x0000000f2d3c7812 */ /* 0x000fe200078ef800 */
[----:B------:R-:W2:Y:S01]  /*16e0*/  LDC.64 R84, c[0x0][0x390] ;  /* 0x0000e400ff547b82 */ /* 0x000ea20000000a00 */
[----:B------:R-:W-:-:S02]  /*16f0*/  LOP3.LUT R61, R27, 0x3, RZ, 0xfc, !PT ;  /* 0x000000031b3d7812 */ /* 0x000fc400078efcff */
[----:B------:R-:W-:Y:S02]  /*1700*/  LOP3.LUT R28, R60, R21, RZ, 0xfc, !PT ;  /* 0x000000153c1c7212 */ /* 0x000fe400078efcff */
[C---:B------:R-:W-:Y:S02]  /*1710*/  LOP3.LUT R45, R27.reuse, 0x2, RZ, 0xfc, !PT ;  /* 0x000000021b2d7812 */ /* 0x040fe400078efcff */
[C---:B------:R-:W-:Y:S02]  /*1720*/  ISETP.GE.AND P3, PT, R28.reuse, R61, PT ;  /* 0x0000003d1c00720c */ /* 0x040fe40003f66270 */
[C---:B------:R-:W-:Y:S02]  /*1730*/  LOP3.LUT R63, R27.reuse, 0x4, RZ, 0xfc, !PT ;  /* 0x000000041b3f7812 */ /* 0x040fe400078efcff */
[C---:B------:R-:W-:Y:S01]  /*1740*/  ISETP.GE.AND P2, PT, R28.reuse, R45, PT ;  /* 0x0000002d1c00720c */ /* 0x040fe20003f46270 */
[----:B------:R-:W3:Y:S01]  /*1750*/  @!P0 SYNCS.CCTL.IV [UR9+0x4000] ;  /* 0x00400000ff0089b1 */ /* 0x000ee20008000009 */
[----:B------:R-:W-:Y:S01]  /*1760*/  LOP3.LUT R45, R27, 0x5, RZ, 0xfc, !PT ;  /* 0x000000051b2d7812 */ /* 0x000fe200078efcff */
[----:B------:R-:W-:Y:S01]  /*1770*/  NOP ;  /* 0x0000000000007918 */ /* 0x000fe20000000000 */
[----:B------:R-:W-:Y:S01]  /*1780*/  ISETP.GE.AND P4, PT, R28, R63, PT ;  /* 0x0000003f1c00720c */ /* 0x000fe20003f86270 */
[----:B-1----:R-:W-:Y:S01]  /*1790*/  IMAD R29, R29, UR17, RZ ;  /* 0x000000111d1d7c24 */ /* 0x002fe2000f8e02ff */
[----:B------:R-:W-:-:S02]  /*17a0*/  LOP3.LUT R82, R0, 0xff, RZ, 0xc0, !PT ;  /* 0x000000ff00527812 */ /* 0x000fc400078ec0ff */
[----:B------:R-:W-:Y:S01]  /*17b0*/  PRMT R100, RZ, 0x7610, R100 ;  /* 0x00007610ff647816 */ /* 0x000fe20000000064 */
[----:B0-----:R-:W-:Y:S01]  /*17c0*/  FMUL R6, R6, UR4 ;  /* 0x0000000406067c20 */ /* 0x001fe20008400000 */
[----:B------:R-:W-:Y:S01]  /*17d0*/  FMUL R61, R7, UR4 ;  /* 0x00000004073d7c20 */ /* 0x000fe20008400000 */
[----:B------:R-:W-:Y:S01]  /*17e0*/  LOP3.LUT R7, R27, 0x6, RZ, 0xfc, !PT ;  /* 0x000000061b077812 */ /* 0x000fe200078efcff */
[----:B------:R-:W-:Y:S01]  /*17f0*/  FMUL R62, R8, UR4 ;  /* 0x00000004083e7c20 */ /* 0x000fe20008400000 */
[----:B------:R-:W-:Y:S01]  /*1800*/  FMUL R80, R4, UR4 ;  /* 0x0000000404507c20 */ /* 0x000fe20008400000 */
[----:B------:R-:W-:Y:S01]  /*1810*/  FSEL R6, R6, -INF , P2 ;  /* 0xff80000006067808 */ /* 0x000fe20001000000 */
[----:B------:R-:W-:Y:S01]  /*1820*/  FMUL R5, R5, UR4 ;  /* 0x0000000405057c20 */ /* 0x000fe20008400000 */
[----:B------:R-:W-:Y:S01]  /*1830*/  ISETP.GE.AND P2, PT, R28, R45, PT ;  /* 0x0000002d1c00720c */ /* 0x000fe20003f46270 */
[----:B------:R-:W-:Y:S01]  /*1840*/  FMUL R14, R14, UR4 ;  /* 0x000000040e0e7c20 */ /* 0x000fe20008400000 */
[----:B------:R-:W-:Y:S01]  /*1850*/  FSEL R8, R61, -INF , P3 ;  /* 0xff8000003d087808 */ /* 0x000fe20001800000 */
[----:B------:R-:W-:Y:S01]  /*1860*/  FMUL R61, R9, UR4 ;  /* 0x00000004093d7c20 */ /* 0x000fe20008400000 */
[----:B------:R-:W-:Y:S01]  /*1870*/  LOP3.LUT R45, R27, 0x7, RZ, 0xfc, !PT ;  /* 0x000000071b2d7812 */ /* 0x000fe200078efcff */
[----:B------:R-:W-:Y:S01]  /*1880*/  FMUL R18, R18, UR4 ;  /* 0x0000000412127c20 */ /* 0x000fe20008400000 */
[----:B------:R-:W-:-:S02]  /*1890*/  ISETP.GE.AND P3, PT, R28, R7, PT ;  /* 0x000000071c00720c */ /* 0x000fc40003f66270 */
[----:B------:R-:W-:Y:S01]  /*18a0*/  FSEL R7, R62, -INF , P4 ;  /* 0xff8000003e077808 */ /* 0x000fe20002000000 */
[----:B------:R-:W-:Y:S01]  /*18b0*/  FMUL R62, R10, UR4 ;  /* 0x000000040a3e7c20 */ /* 0x000fe20008400000 */
[----:B------:R-:W-:Y:S02]  /*18c0*/  LOP3.LUT R9, R27, 0x8, RZ, 0xfc, !PT ;  /* 0x000000081b097812 */ /* 0x000fe400078efcff */
[C---:B------:R-:W-:Y:S02]  /*18d0*/  ISETP.GE.AND P4, PT, R28.reuse, R45, PT ;  /* 0x0000002d1c00720c */ /* 0x040fe40003f86270 */
[----:B------:R-:W-:Y:S01]  /*18e0*/  FSEL R10, R61, -INF , P2 ;  /* 0xff8000003d0a7808 */ /* 0x000fe20001000000 */
[----:B------:R-:W-:Y:S01]  /*18f0*/  FMUL R61, R11, UR4 ;  /* 0x000000040b3d7c20 */ /* 0x000fe20008400000 */
[----:B------:R-:W-:Y:S02]  /*1900*/  LOP3.LUT R45, R27, 0x9, RZ, 0xfc, !PT ;  /* 0x000000091b2d7812 */ /* 0x000fe400078efcff */
[----:B------:R-:W-:-:S02]  /*1910*/  ISETP.GE.AND P2, PT, R28, R9, PT ;  /* 0x000000091c00720c */ /* 0x000fc40003f46270 */
[----:B------:R-:W-:Y:S01]  /*1920*/  FSEL R9, R62, -INF , P3 ;  /* 0xff8000003e097808 */ /* 0x000fe20001800000 */
[----:B------:R-:W-:Y:S01]  /*1930*/  IMAD.HI R62, R29, 0x2, RZ ;  /* 0x000000021d3e7827 */ /* 0x000fe200078e02ff */
[----:B------:R-:W-:-:S03]  /*1940*/  ISETP.GE.AND P3, PT, R28, R45, PT ;  /* 0x0000002d1c00720c */ /* 0x000fc60003f66270 */
[----:B------:R-:W-:Y:S01]  /*1950*/  FMUL R45, R12, UR4 ;  /* 0x000000040c2d7c20 */ /* 0x000fe20008400000 */
[----:B------:R-:W-:Y:S01]  /*1960*/  FSEL R12, R61, -INF , P4 ;  /* 0xff8000003d0c7808 */ /* 0x000fe20002000000 */
[----:B------:R-:W-:Y:S01]  /*1970*/  FMUL R61, R13, UR4 ;  /* 0x000000040d3d7c20 */ /* 0x000fe20008400000 */
[C---:B------:R-:W-:Y:S02]  /*1980*/  LOP3.LUT R11, R27.reuse, 0xa, RZ, 0xfc, !PT ;  /* 0x0000000a1b0b7812 */ /* 0x040fe400078efcff */
[----:B------:R-:W-:Y:S02]  /*1990*/  LOP3.LUT R13, R27, 0xb, RZ, 0xfc, !PT ;  /* 0x0000000b1b0d7812 */ /* 0x000fe400078efcff */
[----:B------:R-:W-:Y:S02]  /*19a0*/  ISETP.GE.AND P4, PT, R28, R11, PT ;  /* 0x0000000b1c00720c */ /* 0x000fe40003f86270 */
[----:B------:R-:W-:Y:S02]  /*19b0*/  FSEL R11, R45, -INF , P2 ;  /* 0xff8000002d0b7808 */ /* 0x000fe40001000000 */
[----:B------:R-:W-:-:S02]  /*19c0*/  FSEL R4, R61, -INF , P3 ;  /* 0xff8000003d047808 */ /* 0x000fc40001800000 */
[CC--:B------:R-:W-:Y:S02]  /*19d0*/  ISETP.GE.AND P2, PT, R28.reuse, R27.reuse, PT ;  /* 0x0000001b1c00720c */ /* 0x0c0fe40003f46270 */
[----:B------:R-:W-:Y:S02]  /*19e0*/  ISETP.GT.AND P3, PT, R28, R27, PT ;  /* 0x0000001b1c00720c */ /* 0x000fe40003f64270 */
[----:B------:R-:W-:Y:S02]  /*19f0*/  FSEL R80, R80, -INF , P2 ;  /* 0xff80000050507808 */ /* 0x000fe40001000000 */
[----:B------:R-:W-:Y:S02]  /*1a00*/  FSEL R83, R5, -INF , P3 ;  /* 0xff80000005537808 */ /* 0x000fe40001800000 */
[----:B------:R-:W-:Y:S02]  /*1a10*/  FSEL R5, R14, -INF , P4 ;  /* 0xff8000000e057808 */ /* 0x000fe40002000000 */
[----:B------:R-:W-:-:S02]  /*1a20*/  FMNMX3 R14, R80, R83, R6, !PT ;  /* 0x00000053500e7276 */ /* 0x000fc40007800006 */
[----:B------:R-:W-:Y:S02]  /*1a30*/  ISETP.GE.AND P2, PT, R28, R13, PT ;  /* 0x0000000d1c00720c */ /* 0x000fe40003f46270 */
[----:B------:R-:W-:Y:S02]  /*1a40*/  LOP3.LUT R13, R27, 0xc, RZ, 0xfc, !PT ;  /* 0x0000000c1b0d7812 */ /* 0x000fe400078efcff */
[----:B------:R-:W-:Y:S01]  /*1a50*/  FMNMX3 R61, R14, R8, R7, !PT ;  /* 0x000000080e3d7276 */ /* 0x000fe20007800007 */
[----:B------:R-:W-:Y:S01]  /*1a60*/  FMUL R14, R16, UR4 ;  /* 0x00000004100e7c20 */ /* 0x000fe20008400000 */
[----:B------:R-:W-:Y:S01]  /*1a70*/  ISETP.GE.AND P4, PT, R28, R13, PT ;  /* 0x0000000d1c00720c */ /* 0x000fe20003f86270 */
[----:B------:R-:W-:Y:S01]  /*1a80*/  FMUL R13, R15, UR4 ;  /* 0x000000040f0d7c20 */ /* 0x000fe20008400000 */
[----:B------:R-:W-:Y:S01]  /*1a90*/  FMNMX3 R61, R61, R10, R9, !PT ;  /* 0x0000000a3d3d7276 */ /* 0x000fe20007800009 */
[----:B------:R-:W-:Y:S01]  /*1aa0*/  FMUL R16, R19, UR4 ;  /* 0x0000000413107c20 */ /* 0x000fe20008400000 */
[----:B------:R-:W-:Y:S01]  /*1ab0*/  LOP3.LUT R15, R27, 0xe, RZ, 0xfc, !PT ;  /* 0x0000000e1b0f7812 */ /* 0x000fe200078efcff */
[----:B------:R-:W-:Y:S01]  /*1ac0*/  IMAD.SHL.U32 R19, R29, 0x2, RZ ;  /* 0x000000021d137824 */ /* 0x000fe200078e00ff */
[----:B------:R-:W-:Y:S01]  /*1ad0*/  LOP3.LUT R45, R27, 0xd, RZ, 0xfc, !PT ;  /* 0x0000000d1b2d7812 */ /* 0x000fe200078efcff */
[----:B------:R-:W-:Y:S01]  /*1ae0*/  IMAD.SHL.U32 R29, R60, 0x8, RZ ;  /* 0x000000083c1d7824 */ /* 0x000fe200078e00ff */
[----:B------:R-:W-:-:S02]  /*1af0*/  FMNMX3 R61, R61, R12, R11, !PT ;  /* 0x0000000c3d3d7276 */ /* 0x000fc4000780000b */
[----:B------:R-:W-:Y:S02]  /*1b00*/  FSEL R13, R13, -INF , P2 ;  /* 0xff8000000d0d7808 */ /* 0x000fe40001000000 */
[C---:B------:R-:W-:Y:S01]  /*1b10*/  ISETP.GE.AND P2, PT, R28.reuse, R15, PT ;  /* 0x0000000f1c00720c */ /* 0x040fe20003f46270 */
[----:B------:R-:W-:Y:S01]  /*1b20*/  FMUL R15, R17, UR4 ;  /* 0x00000004110f7c20 */ /* 0x000fe20008400000 */
[----:B------:R-:W-:Y:S01]  /*1b30*/  ISETP.GE.AND P3, PT, R28, R45, PT ;  /* 0x0000002d1c00720c */ /* 0x000fe20003f66270 */
[----:B------:R-:W0:Y:S01]  /*1b40*/  LDC R17, c[0x0][0x3d8] ;  /* 0x0000f600ff117b82 */ /* 0x000e220000000800 */
[----:B------:R-:W-:Y:S01]  /*1b50*/  LOP3.LUT R45, R27, 0xf, RZ, 0xfc, !PT ;  /* 0x0000000f1b2d7812 */ /* 0x000fe200078efcff */
[----:B------:R-:W-:Y:S01]  /*1b60*/  UIMAD UR4, UR8, UR16, URZ ;  /* 0x00000010080472a4 */ /* 0x000fe2000f8e02ff */
[----:B------:R-:W-:Y:S02]  /*1b70*/  FSEL R14, R14, -INF , P4 ;  /* 0xff8000000e0e7808 */ /* 0x000fe40002000000 */
[----:B------:R-:W-:Y:S01]  /*1b80*/  FMNMX3 R61, R61, R4, R5, !PT ;  /* 0x000000043d3d7276 */ /* 0x000fe20007800005 */
[----:B------:R-:W-:Y:S01]  /*1b90*/  USHF.L.U32 UR5, UR4, 0x1, URZ ;  /* 0x0000000104057899 */ /* 0x000fe200080006ff */
[----:B------:R-:W-:-:S02]  /*1ba0*/  ISETP.GE.AND P4, PT, R28, R45, PT ;  /* 0x0000002d1c00720c */ /* 0x000fc40003f86270 */
[----:B------:R-:W-:Y:S02]  /*1bb0*/  FSEL R15, R15, -INF , P3 ;  /* 0xff8000000f0f7808 */ /* 0x000fe40001800000 */
[----:B------:R-:W-:Y:S02]  /*1bc0*/  FSEL R18, R18, -INF , P2 ;  /* 0xff80000012127808 */ /* 0x000fe40001000000 */
[----:B------:R-:W-:Y:S02]  /*1bd0*/  FMNMX3 R61, R61, R13, R14, !PT ;  /* 0x0000000d3d3d7276 */ /* 0x000fe4000780000e */
[----:B------:R-:W-:Y:S02]  /*1be0*/  FSEL R16, R16, -INF , P4 ;  /* 0xff80000010107808 */ /* 0x000fe40002000000 */
[----:B------:R-:W-:Y:S02]  /*1bf0*/  FMNMX3 R61, R61, R15, R18, !PT ;  /* 0x0000000f3d3d7276 */ /* 0x000fe40007800012 */
[----:B--2---:R-:W-:Y:S01]  /*1c00*/  IADD3 R79, P3, P4, R19, UR5, R84 ;  /* 0x00000005134f7c10 */ /* 0x004fe2000fc7e054 */
[----:B------:R-:W-:Y:S01]  /*1c10*/  UIMAD.WIDE UR4, UR4, 0x2, URZ ;  /* 0x00000002040478a5 */ /* 0x000fe2000f8e02ff */
[----:B------:R-:W-:-:S02]  /*1c20*/  FMNMX R61, R16, R61, !PT ;  /* 0x0000003d103d7209 */ /* 0x000fc40007800000 */
[----:B------:R-:W-:Y:S01]  /*1c30*/  LOP3.LUT R19, R0, 0x1f, RZ, 0xc0, !PT ;  /* 0x0000001f00137812 */ /* 0x000fe200078ec0ff */
[----:B0-----:R-:W-:Y:S01]  /*1c40*/  IMAD R44, R44, R17, RZ ;  /* 0x000000112c2c7224 */ /* 0x001fe200078e02ff */
[----:B------:R-:W-:Y:S01]  /*1c50*/  SHF.R.U32.HI R68, RZ, 0x5, R82 ;  /* 0x00000005ff447819 */ /* 0x000fe20000011652 */
[----:B------:R-:W0:Y:S01]  /*1c60*/  SHFL.BFLY PT, R64, R61, 0x10, 0x1f ;  /* 0x0e001f003d407f89 */ /* 0x000e2200000e0000 */
[----:B------:R-:W-:Y:S02]  /*1c70*/  ISETP.GE.U32.AND P2, PT, R19, 0x10, PT ;  /* 0x000000101300780c */ /* 0x000fe40003f46070 */
[----:B------:R-:W-:Y:S01]  /*1c80*/  IADD3.X R85, PT, PT, R62, UR5, R85, P3, P4 ;  /* 0x000000053e557c10 */ /* 0x000fe20009fe8455 */
[----:B------:R-:W-:Y:S01]  /*1c90*/  IMAD R62, R17, 0x4, R44 ;  /* 0x00000004113e7824 */ /* 0x000fe200078e022c */
[----:B------:R-:W-:Y:S02]  /*1ca0*/  LEA R102, P4, R44, R79, 0x1 ;  /* 0x0000004f2c667211 */ /* 0x000fe400078808ff */
[----:B------:R-:W-:-:S02]  /*1cb0*/  LEA R45, R82, UR9, 0x2 ;  /* 0x00000009522d7c11 */ /* 0x000fc4000f8e10ff */
[----:B------:R-:W-:Y:S02]  /*1cc0*/  LEA.HI.X.SX32 R103, R44, R85, 0x1, P4 ;  /* 0x000000552c677211 */ /* 0x000fe400020f0eff */
[----:B------:R-:W-:Y:S02]  /*1cd0*/  LOP3.LUT R44, R29, 0x4, R68, 0xf8, !PT ;  /* 0x000000041d2c7812 */ /* 0x000fe400078ef844 */
[C---:B------:R-:W-:Y:S02]  /*1ce0*/  LEA R98, P3, R62.reuse, R79, 0x1 ;  /* 0x0000004f3e627211 */ /* 0x040fe400078608ff */
[----:B------:R-:W-:Y:S02]  /*1cf0*/  PRMT R104, RZ, 0x7610, R104 ;  /* 0x00007610ff687816 */ /* 0x000fe40000000068 */
[----:B------:R-:W-:Y:S02]  /*1d00*/  LEA.HI.X.SX32 R99, R62, R85, 0x1, P3 ;  /* 0x000000553e637211 */ /* 0x000fe400018f0eff */
[----:B------:R-:W-:-:S02]  /*1d10*/  ISETP.GE.U32.AND P3, PT, R82, 0x80, PT ;  /* 0x000000805200780c */ /* 0x000fc40003f66070 */
[----:B------:R-:W-:Y:S02]  /*1d20*/  PRMT R106, RZ, 0x7610, R106 ;  /* 0x00007610ff6a7816 */ /* 0x000fe4000000006a */
[----:B------:R-:W-:Y:S02]  /*1d30*/  PRMT R108, RZ, 0x7610, R108 ;  /* 0x00007610ff6c7816 */ /* 0x000fe4000000006c */
[----:B0-----:R-:W-:Y:S01]  /*1d40*/  FMNMX R61, R61, R64, !PT ;  /* 0x000000403d3d7209 */ /* 0x001fe20007800000 */
[C---:B------:R-:W-:Y:S01]  /*1d50*/  IMAD R64, R17.reuse, 0x4, R62 ;  /* 0x0000000411407824 */ /* 0x040fe200078e023e */
[----:B------:R-:W-:Y:S02]  /*1d60*/  PRMT R101, RZ, 0x7610, R101 ;  /* 0x00007610ff657816 */ /* 0x000fe40000000065 */
[----:B------:R-:W-:Y:S01]  /*1d70*/  PRMT R105, RZ, 0x7610, R105 ;  /* 0x00007610ff697816 */ /* 0x000fe20000000069 */
[----:B---3--:R-:W-:Y:S01]  /*1d80*/  @!P2 STS [R44+UR9+0x2000], R61 ;  /* 0x0020003d2c00a988 */ /* 0x008fe20008000809 */
[C---:B------:R-:W-:Y:S01]  /*1d90*/  LEA R96, P4, R64.reuse, R79, 0x1 ;  /* 0x0000004f40607211 */ /* 0x040fe200078808ff */
[C---:B------:R-:W-:Y:S01]  /*1da0*/  IMAD R66, R17.reuse, 0x4, R64 ;  /* 0x0000000411427824 */ /* 0x040fe200078e0240 */
[----:B------:R-:W-:Y:S01]  /*1db0*/  PRMT R107, RZ, 0x7610, R107 ;  /* 0x00007610ff6b7816 */ /* 0x000fe2000000006b */
[----:B------:R-:W-:Y:S01]  /*1dc0*/  BAR.SYNC.DEFER_BLOCKING 0x0 ;  /* 0x0000000000007b1d */ /* 0x000fe20000010000 */
[----:B------:R-:W-:Y:S01]  /*1dd0*/  LEA.HI.X.SX32 R97, R64, R85, 0x1, P4 ;  /* 0x0000005540617211 */ /* 0x000fe200020f0eff */
[----:B------:R-:W-:Y:S01]  /*1de0*/  IMAD R60, R17, 0x4, R66 ;  /* 0x00000004113c7824 */ /* 0x000fe200078e0242 */
[----:B------:R-:W-:-:S02]  /*1df0*/  LEA R94, P4, R66, R79, 0x1 ;  /* 0x0000004f425e7211 */ /* 0x000fc400078808ff */
[----:B------:R-:W-:Y:S01]  /*1e00*/  PRMT R109, RZ, 0x7610, R109 ;  /* 0x00007610ff6d7816 */ /* 0x000fe2000000006d */
[C---:B------:R-:W-:Y:S01]  /*1e10*/  IMAD R62, R17.reuse, 0x4, R60 ;  /* 0x00000004113e7824 */ /* 0x040fe200078e023c */
[----:B------:R-:W-:Y:S02]  /*1e20*/  LEA.HI.X.SX32 R95, R66, R85, 0x1, P4 ;  /* 0x00000055425f7211 */ /* 0x000fe400020f0eff */
[C---:B------:R-:W-:Y:S02]  /*1e30*/  LEA R92, P4, R60.reuse, R79, 0x1 ;  /* 0x0000004f3c5c7211 */ /* 0x040fe400078808ff */
[----:B------:R-:W-:Y:S02]  /*1e40*/  PRMT R111, RZ, 0x7610, R111 ;  /* 0x00007610ff6f7816 */ /* 0x000fe4000000006f */
[----:B------:R-:W-:Y:S01]  /*1e50*/  LEA.HI.X.SX32 R93, R60, R85, 0x1, P4 ;  /* 0x000000553c5d7211 */ /* 0x000fe200020f0eff */
[----:B------:R-:W-:Y:S01]  /*1e60*/  IMAD R60, R17, 0x4, R62 ;  /* 0x00000004113c7824 */ /* 0x000fe200078e023e */
[----:B------:R-:W-:-:S02]  /*1e70*/  LEA R90, P4, R62, R79, 0x1 ;  /* 0x0000004f3e5a7211 */ /* 0x000fc400078808ff */
[----:B------:R-:W-:Y:S02]  /*1e80*/  PRMT R113, RZ, 0x7610, R113 ;  /* 0x00007610ff717816 */ /* 0x000fe40000000071 */
[----:B------:R-:W-:Y:S01]  /*1e90*/  LEA.HI.X.SX32 R91, R62, R85, 0x1, P4 ;  /* 0x000000553e5b7211 */ /* 0x000fe200020f0eff */
[C---:B------:R-:W-:Y:S01]  /*1ea0*/  IMAD R62, R17.reuse, 0x4, R60 ;  /* 0x00000004113e7824 */ /* 0x040fe200078e023c */
[C---:B------:R-:W-:Y:S02]  /*1eb0*/  LEA R88, P4, R60.reuse, R79, 0x1 ;  /* 0x0000004f3c587211 */ /* 0x040fe400078808ff */
[----:B------:R-:W-:Y:S01]  /*1ec0*/  PRMT R115, RZ, 0x7610, R115 ;  /* 0x00007610ff737816 */ /* 0x000fe20000000073 */
[----:B------:R-:W0:Y:S01]  /*1ed0*/  @!P3 LDS R78, [R45+0x2000] ;  /* 0x002000002d4eb984 */ /* 0x000e220000000800 */
[----:B------:R-:W-:Y:S01]  /*1ee0*/  LEA.HI.X.SX32 R89, R60, R85, 0x1, P4 ;  /* 0x000000553c597211 */ /* 0x000fe200020f0eff */
[----:B------:R-:W-:Y:S01]  /*1ef0*/  IMAD R60, R17, 0x4, R62 ;  /* 0x00000004113c7824 */ /* 0x000fe200078e023e */
[----:B------:R-:W-:-:S02]  /*1f00*/  LEA R86, P4, R62, R79, 0x1 ;  /* 0x0000004f3e567211 */ /* 0x000fc400078808ff */
[----:B------:R-:W-:Y:S02]  /*1f10*/  PRMT R117, RZ, 0x7610, R117 ;  /* 0x00007610ff757816 */ /* 0x000fe40000000075 */
[----:B------:R-:W-:Y:S01]  /*1f20*/  LEA.HI.X.SX32 R87, R62, R85, 0x1, P4 ;  /* 0x000000553e577211 */ /* 0x000fe200020f0eff */
[----:B------:R-:W-:Y:S01]  /*1f30*/  IMAD R62, R17, 0x4, R60 ;  /* 0x00000004113e7824 */ /* 0x000fe200078e023c */
[----:B------:R-:W-:-:S04]  /*1f40*/  LEA R76, P4, R60, R79, 0x1 ;  /* 0x0000004f3c4c7211 */ /* 0x000fc800078808ff */
        /* <DEDUP_REMOVED lines=13> */
[C---:B------:R-:W-:Y:S01]  /*2020*/  IMAD R60, R17.reuse, 0x4, R62 ;  /* 0x00000004113c7824 */ /* 0x040fe200078e023e */
[C---:B------:R-:W-:Y:S01]  /*2030*/  LEA R64, P4, R62.reuse, R79, 0x1 ;  /* 0x0000004f3e407211 */ /* 0x040fe200078808ff */
[----:B0-----:R-:W0:Y:S02]  /*2040*/  SHFL.BFLY PT, R19, R78, 0x1, 0x1f ;  /* 0x0c201f004e137f89 */ /* 0x001e2400000e0000 */
[----:B------:R-:W-:Y:S01]  /*2050*/  IMAD R17, R17, 0x4, R60 ;  /* 0x0000000411117824 */ /* 0x000fe200078e023c */
[----:B------:R-:W-:Y:S02]  /*2060*/  LEA.HI.X.SX32 R65, R62, R85, 0x1, P4 ;  /* 0x000000553e417211 */ /* 0x000fe400020f0eff */
[----:B------:R-:W-:-:S04]  /*2070*/  LEA R62, P4, R60, R79, 0x1 ;  /* 0x0000004f3c3e7211 */ /* 0x000fc800078808ff */
[----:B------:R-:W-:Y:S02]  /*2080*/  LEA.HI.X.SX32 R63, R60, R85, 0x1, P4 ;  /* 0x000000553c3f7211 */ /* 0x000fe400020f0eff */
[----:B------:R-:W-:-:S04]  /*2090*/  LEA R60, P4, R17, R79, 0x1 ;  /* 0x0000004f113c7211 */ /* 0x000fc800078808ff */
[----:B------:R-:W-:Y:S02]  /*20a0*/  LEA.HI.X.SX32 R61, R17, R85, 0x1, P4 ;  /* 0x00000055113d7211 */ /* 0x000fe400020f0eff */
[----:B------:R-:W-:-:S04]  /*20b0*/  LOP3.LUT P4, RZ, R0, 0x1, RZ, 0xc0, !PT ;  /* 0x0000000100ff7812 */ /* 0x000fc8000788c0ff */
[----:B------:R-:W-:Y:S02]  /*20c0*/  ISETP.LT.U32.AND P4, PT, R82, 0x80, !P4 ;  /* 0x000000805200780c */ /* 0x000fe40006781070 */
[----:B0-----:R-:W-:-:S11]  /*20d0*/  FMNMX R82, R78, R19, !PT ;  /* 0x000000134e527209 */ /* 0x001fd60007800000 */
[----:B------:R-:W-:Y:S01]  /*20e0*/  @P4 STS [R45+0x2000], R82 ;  /* 0x002000522d004388 */ /* 0x000fe20000000800 */
[----:B------:R-:W-:Y:S06]  /*20f0*/  BAR.SYNC.DEFER_BLOCKING 0x0 ;  /* 0x0000000000007b1d */ /* 0x000fec0000010000 */
[----:B------:R-:W0:Y:S02]  /*2100*/  LDS R79, [R29+UR9+0x2000] ;  /* 0x002000091d4f7984 */ /* 0x000e240008000800 */
[----:B0-----:R-:W-:-:S05]  /*2110*/  FMNMX R79, R79, -INF , !PT ;  /* 0xff8000004f4f7809 */ /* 0x001fca0007800000 */
[--C-:B------:R-:W-:Y:S01]  /*2120*/  FADD R19, R6, -R79.reuse ;  /* 0x8000004f06137221 */ /* 0x100fe20000000000 */
[--C-:B------:R-:W-:Y:S01]  /*2130*/  FADD R80, R80, -R79.reuse ;  /* 0x8000004f50507221 */ /* 0x100fe20000000000 */
[--C-:B------:R-:W-:Y:S01]  /*2140*/  FADD R83, R83, -R79.reuse ;  /* 0x8000004f53537221 */ /* 0x100fe20000000000 */
[--C-:B------:R-:W-:Y:S01]  /*2150*/  FADD R4, R4, -R79.reuse ;  /* 0x8000004f04047221 */ /* 0x100fe20000000000 */
[----:B------:R-:W-:Y:S01]  /*2160*/  FMUL R78, R19, 1.4426950216293334961 ;  /* 0x3fb8aa3b134e7820 */ /* 0x000fe20000400000 */
[--C-:B------:R-:W-:Y:S01]  /*2170*/  FADD R19, R8, -R79.reuse ;  /* 0x8000004f08137221 */ /* 0x100fe20000000000 */
[----:B------:R-:W-:Y:S01]  /*2180*/  FMUL R17, R80, 1.4426950216293334961 ;  /* 0x3fb8aa3b50117820 */ /* 0x000fe20000400000 */
[----:B------:R-:W-:Y:S01]  /*2190*/  FMUL R83, R83, 1.4426950216293334961 ;  /* 0x3fb8aa3b53537820 */ /* 0x000fe20000400000 */
[----:B------:R0:W-:Y:S01]  /*21a0*/  MUFU.EX2 R8, R78 ;  /* 0x0000004e00087308 */ /* 0x0001e20000000800 */
[----:B------:R-:W-:Y:S01]  /*21b0*/  FMUL R80, R19, 1.4426950216293334961 ;  /* 0x3fb8aa3b13507820 */ /* 0x000fe20000400000 */
[--C-:B------:R-:W-:Y:S01]  /*21c0*/  FADD R19, R7, -R79.reuse ;  /* 0x8000004f07137221 */ /* 0x100fe20000000000 */
[----:B------:R-:W-:-:S03]  /*21d0*/  FADD R5, R5, -R79 ;  /* 0x8000004f05057221 */ /* 0x000fc60000000000 */
[----:B------:R-:W-:Y:S01]  /*21e0*/  FMUL R82, R19, 1.4426950216293334961 ;  /* 0x3fb8aa3b13527820 */ /* 0x000fe20000400000 */
[--C-:B------:R-:W-:Y:S01]  /*21f0*/  FADD R19, R10, -R79.reuse ;  /* 0x8000004f0a137221 */ /* 0x100fe20000000000 */
[----:B------:R-:W-:Y:S01]  /*2200*/  MUFU.EX2 R17, R17 ;  /* 0x0000001100117308 */ /* 0x000fe20000000800 */
[----:B0-----:R-:W-:Y:S01]  /*2210*/  FMUL R78, R4, 1.4426950216293334961 ;  /* 0x3fb8aa3b044e7820 */ /* 0x001fe20000400000 */
[--C-:B------:R-:W-:Y:S01]  /*2220*/  FADD R4, R13, -R79.reuse ;  /* 0x8000004f0d047221 */ /* 0x100fe20000000000 */
[----:B------:R-:W-:Y:S01]  /*2230*/  FMUL R84, R19, 1.4426950216293334961 ;  /* 0x3fb8aa3b13547820 */ /* 0x000fe20000400000 */
[----:B------:R-:W-:Y:S01]  /*2240*/  FADD R19, R9, -R79 ;  /* 0x8000004f09137221 */ /* 0x000fe20000000000 */
[----:B------:R-:W-:-:S03]  /*2250*/  FMUL R5, R5, 1.4426950216293334961 ;  /* 0x3fb8aa3b05057820 */ /* 0x000fc60000400000 */
[----:B------:R0:W1:Y:S08]  /*2260*/  MUFU.EX2 R6, R83 ;  /* 0x0000005300067308 */ /* 0x0000700000000800 */
[----:B------:R2:W3:Y:S01]  /*2270*/  MUFU.EX2 R7, R80 ;  /* 0x0000005000077308 */ /* 0x0004e20000000800 */
[----:B0-----:R-:W-:Y:S01]  /*2280*/  FMUL R83, R19, 1.4426950216293334961 ;  /* 0x3fb8aa3b13537820 */ /* 0x001fe20000400000 */
[----:B------:R-:W-:-:S04]  /*2290*/  FADD R19, R12, -R79 ;  /* 0x8000004f0c137221 */ /* 0x000fc80000000000 */
[----:B------:R-:W-:Y:S01]  /*22a0*/  FMUL R85, R19, 1.4426950216293334961 ;  /* 0x3fb8aa3b13557820 */ /* 0x000fe20000400000 */
[--C-:B------:R-:W-:Y:S01]  /*22b0*/  FADD R19, R11, -R79.reuse ;  /* 0x8000004f0b137221 */ /* 0x100fe20000000000 */
[----:B------:R-:W0:Y:S01]  /*22c0*/  MUFU.EX2 R10, R82 ;  /* 0x00000052000a7308 */ /* 0x000e220000000800 */
[----:B--2---:R-:W-:Y:S01]  /*22d0*/  FMUL R80, R4, 1.4426950216293334961 ;  /* 0x3fb8aa3b04507820 */ /* 0x004fe20000400000 */
[----:B------:R-:W-:Y:S01]  /*22e0*/  FADD R4, R14, -R79 ;  /* 0x8000004f0e047221 */ /* 0x000fe20000000000 */
[----:B------:R-:W-:-:S05]  /*22f0*/  FMUL R19, R19, 1.4426950216293334961 ;  /* 0x3fb8aa3b13137820 */ /* 0x000fca0000400000 */
[----:B------:R-:W2:Y:S08]  /*2300*/  MUFU.EX2 R9, R84 ;  /* 0x0000005400097308 */ /* 0x000eb00000000800 */
[----:B------:R1:W4:Y:S08]  /*2310*/  MUFU.EX2 R12, R83 ;  /* 0x00000053000c7308 */ /* 0x0003300000000800 */
[----:B------:R-:W5:Y:S01]  /*2320*/  MUFU.EX2 R11, R85 ;  /* 0x00000055000b7308 */ /* 0x000f620000000800 */
[----:B-1----:R-:W-:-:S04]  /*2330*/  FADD R83, R17, R6 ;  /* 0x0000000611537221 */ /* 0x002fc80000000000 */
[----:B------:R-:W-:-:S03]  /*2340*/  FADD R82, R8, R83 ;  /* 0x0000005308527221 */ /* 0x000fc60000000000 */
[----:B------:R-:W1:Y:S01]  /*2350*/  MUFU.EX2 R19, R19 ;  /* 0x0000001300137308 */ /* 0x000e620000000800 */
[----:B---3--:R-:W-:Y:S01]  /*2360*/  FADD R83, R7, R82 ;  /* 0x0000005207537221 */ /* 0x008fe20000000000 */
[----:B------:R-:W-:Y:S01]  /*2370*/  FMUL R82, R4, 1.4426950216293334961 ;  /* 0x3fb8aa3b04527820 */ /* 0x000fe20000400000 */
[----:B------:R-:W-:Y:S02]  /*2380*/  FADD R4, R15, -R79 ;  /* 0x8000004f0f047221 */ /* 0x000fe40000000000 */
[----:B0-----:R-:W-:-:S03]  /*2390*/  FADD R84, R10, R83 ;  /* 0x000000530a547221 */ /* 0x001fc60000000000 */
[----:B------:R-:W0:Y:S01]  /*23a0*/  MUFU.EX2 R78, R78 ;  /* 0x0000004e004e7308 */ /* 0x000e220000000800 */
[----:B--2---:R-:W-:-:S04]  /*23b0*/  FADD R83, R9, R84 ;  /* 0x0000005409537221 */ /* 0x004fc80000000000 */
[----:B----4-:R-:W-:-:S03]  /*23c0*/  FADD R84, R12, R83 ;  /* 0x000000530c547221 */ /* 0x010fc60000000000 */
[----:B------:R2:W3:Y:S01]  /*23d0*/  MUFU.EX2 R13, R5 ;  /* 0x00000005000d7308 */ /* 0x0004e20000000800 */
[----:B-----5:R-:W-:-:S04]  /*23e0*/  FADD R84, R11, R84 ;  /* 0x000000540b547221 */ /* 0x020fc80000000000 */
[--C-:B-1----:R-:W-:Y:S01]  /*23f0*/  FADD R83, R19, R84.reuse ;  /* 0x0000005413537221 */ /* 0x102fe20000000000 */
[----:B------:R-:W-:Y:S01]  /*2400*/  PRMT R84, RZ, 0x7610, R84 ;  /* 0x00007610ff547816 */ /* 0x000fe20000000054 */
[----:B------:R-:W-:Y:S01]  /*2410*/  BAR.SYNC.DEFER_BLOCKING 0x0 ;  /* 0x0000000000007b1d */ /* 0x000fe20000010000 */
[----:B--2---:R-:W-:Y:S01]  /*2420*/  FMUL R5, R4, 1.4426950216293334961 ;  /* 0x3fb8aa3b04057820 */ /* 0x004fe20000400000 */
[----:B------:R-:W-:-:S04]  /*2430*/  FADD R4, R18, -R79 ;  /* 0x8000004f12047221 */ /* 0x000fc80000000000 */
[----:B------:R1:W2:Y:S08]  /*2440*/  MUFU.EX2 R14, R80 ;  /* 0x00000050000e7308 */ /* 0x0002b00000000800 */
[----:B------:R0:W4:Y:S01]  /*2450*/  MUFU.EX2 R15, R82 ;  /* 0x00000052000f7308 */ /* 0x0001220000000800 */
[----:B-1----:R-:W-:Y:S01]  /*2460*/  FMUL R80, R4, 1.4426950216293334961 ;  /* 0x3fb8aa3b04507820 */ /* 0x002fe20000400000 */
[----:B------:R-:W-:-:S04]  /*2470*/  FADD R4, R16, -R79 ;  /* 0x8000004f10047221 */ /* 0x000fc80000000000 */
[----:B------:R-:W-:Y:S02]  /*2480*/  FMUL R4, R4, 1.4426950216293334961 ;  /* 0x3fb8aa3b04047820 */ /* 0x000fe40000400000 */
[----:B------:R4:W1:Y:S01]  /*2490*/  MUFU.EX2 R18, R5 ;  /* 0x0000000500127308 */ /* 0x0008620000000800 */
[----:B0-----:R-:W-:-:S04]  /*24a0*/  FADD R82, R78, R83 ;  /* 0x000000534e527221 */ /* 0x001fc80000000000 */
[----:B---3--:R-:W-:-:S03]  /*24b0*/  FADD R83, R13, R82 ;  /* 0x000000520d537221 */ /* 0x008fc60000000000 */
[----:B------:R0:W3:Y:S01]  /*24c0*/  MUFU.EX2 R16, R80 ;  /* 0x0000005000107308 */ /* 0x0000e20000000800 */
[----:B--2---:R-:W-:-:S04]  /*24d0*/  FADD R82, R14, R83 ;  /* 0x000000530e527221 */ /* 0x004fc80000000000 */
[----:B----4-:R-:W-:-:S03]  /*24e0*/  FADD R5, R15, R82 ;  /* 0x000000520f057221 */ /* 0x010fc60000000000 */
[----:B------:R-:W2:Y:S01]  /*24f0*/  MUFU.EX2 R85, R4 ;  /* 0x0000000400557308 */ /* 0x000ea20000000800 */
[----:B-1----:R-:W-:Y:S01]  /*2500*/  FADD R5, R18, R5 ;  /* 0x0000000512057221 */ /* 0x002fe20000000000 */
[----:B0-----:R-:W-:-:S03]  /*2510*/  PRMT R80, RZ, 0x7610, R80 ;  /* 0x00007610ff507816 */ /* 0x001fc60000000050 */
[----:B---3--:R-:W-:-:S04]  /*2520*/  FADD R82, R16, R5 ;  /* 0x0000000510527221 */ /* 0x008fc80000000000 */
[----:B--2---:R-:W-:-:S05]  /*2530*/  FADD R82, R85, R82 ;  /* 0x0000005255527221 */ /* 0x004fca0000000000 */
[----:B------:R-:W0:Y:S02]  /*2540*/  SHFL.BFLY PT, R5, R82, 0x10, 0x1f ;  /* 0x0e001f0052057f89 */ /* 0x000e2400000e0000 */
[----:B0-----:R-:W-:Y:S01]  /*2550*/  FADD R5, R82, R5 ;  /* 0x0000000552057221 */ /* 0x001fe20000000000 */
[----:B------:R-:W-:-:S04]  /*2560*/  PRMT R82, RZ, 0x7610, R82 ;  /* 0x00007610ff527816 */ /* 0x000fc80000000052 */
[----:B------:R-:W-:Y:S01]  /*2570*/  @!P2 STS [R44+UR9+0x2000], R5 ;  /* 0x002000052c00a988 */ /* 0x000fe20008000809 */
[----:B------:R-:W-:Y:S06]  /*2580*/  BAR.SYNC.DEFER_BLOCKING 0x0 ;  /* 0x0000000000007b1d */ /* 0x000fec0000010000 */
[----:B------:R-:W0:Y:S04]  /*2590*/  @!P3 LDS R72, [R45+0x2000] ;  /* 0x002000002d48b984 */ /* 0x000e280000000800 */
[----:B0-----:R-:W0:Y:S02]  /*25a0*/  SHFL.BFLY PT, R83, R72, 0x1, 0x1f ;  /* 0x0c201f0048537f89 */ /* 0x001e2400000e0000 */
[----:B0-----:R-:W-:Y:S01]  /*25b0*/  FADD R4, R72, R83 ;  /* 0x0000005348047221 */ /* 0x001fe20000000000 */
[----:B------:R-:W-:-:S04]  /*25c0*/  PRMT R72, RZ, 0x7610, R72 ;  /* 0x00007610ff487816 */ /* 0x000fc80000000048 */
[----:B------:R0:W-:Y:S01]  /*25d0*/  @P4 STS [R45+0x2000], R4 ;  /* 0x002000042d004388 */ /* 0x0001e20000000800 */
[----:B------:R-:W-:Y:S06]  /*25e0*/  BAR.SYNC.DEFER_BLOCKING 0x0 ;  /* 0x0000000000007b1d */ /* 0x000fec0000010000 */
[----:B------:R-:W2:Y:S04]  /*25f0*/  @P1 LDG.E.U16 R72, desc[UR28][R76.64] ;  /* 0x0000001c4c481981 */ /* 0x000ea8000c1e1500 */
[----:B------:R-:W3:Y:S04]  /*2600*/  @P1 LDG.E.U16 R80, desc[UR28][R102.64] ;  /* 0x0000001c66501981 */ /* 0x000ee8000c1e1500 */
[----:B------:R-:W4:Y:S04]  /*2610*/  @P1 LDG.E.U16 R82, desc[UR28][R96.64] ;  /* 0x0000001c60521981 */ /* 0x000f28000c1e1500 */
[----:B------:R-:W5:Y:S04]  /*2620*/  @P1 LDG.E.U16 R84, desc[UR28][R92.64] ;  /* 0x0000001c5c541981 */ /* 0x000f68000c1e1500 */
[----:B------:R-:W3:Y:S04]  /*2630*/  @P1 LDG.E.U16 R100, desc[UR28][R88.64] ;  /* 0x0000001c58641981 */ /* 0x000ee8000c1e1500 */
[----:B------:R-:W4:Y:S04]  /*2640*/  @P1 LDG.E.U16 R104, desc[UR28][R70.64] ;  /* 0x0000001c46681981 */ /* 0x000f28000c1e1500 */
[----:B------:R-:W5:Y:S04]  /*2650*/  @P1 LDG.E.U16 R106, desc[UR28][R66.64] ;  /* 0x0000001c426a1981 */ /* 0x000f68000c1e1500 */
        /* <DEDUP_REMOVED lines=9> */
[----:B------:R-:W1:Y:S01]  /*26f0*/  LDS R83, [R29+UR9+0x2000] ;  /* 0x002000091d537984 */ /* 0x000e620008000800 */
[----:B------:R-:W-:Y:S01]  /*2700*/  BAR.SYNC.DEFER_BLOCKING 0x0 ;  /* 0x0000000000007b1d */ /* 0x000fe20000010000 */
[----:B0-----:R-:W-:Y:S01]  /*2710*/  FADD R4, -R79, -INF ;  /* 0xff8000004f047421 */ /* 0x001fe20000000100 */
[----:B------:R-:W-:-:S04]  /*2720*/  UIADD3 UR18, UPT, UPT, UR10, 0x40, URZ ;  /* 0x000000400a127890 */ /* 0x000fc8000fffe0ff */
[----:B------:R-:W-:Y:S01]  /*2730*/  UIADD3 UR7, UPT, UPT, UR7, UR18, URZ ;  /* 0x0000001207077290 */ /* 0x000fe2000fffe0ff */
[----:B------:R-:W-:-:S03]  /*2740*/  F2FP.BF16.F32.PACK_AB R5, R7, R8 ;  /* 0x000000080705723e */ /* 0x000fc600000010ff */
[----:B------:R-:W-:Y:S01]  /*2750*/  ULEA UR19, UR19, UR7, 0x2 ;  /* 0x0000000713137291 */ /* 0x000fe2000f8e10ff */
[----:B------:R-:W-:Y:S02]  /*2760*/  F2FP.BF16.F32.PACK_AB R7, R11, R12 ;  /* 0x0000000c0b07723e */ /* 0x000fe400000010ff */
[----:B------:R-:W-:Y:S02]  /*2770*/  F2FP.BF16.F32.PACK_AB R8, R78, R19 ;  /* 0x000000134e08723e */ /* 0x000fe400000010ff */
[----:B------:R-:W-:Y:S01]  /*2780*/  F2FP.BF16.F32.PACK_AB R11, R85, R16 ;  /* 0x00000010550b723e */ /* 0x000fe200000010ff */
[----:B--2---:R0:W-:Y:S02]  /*2790*/  STS.U16 [R3+UR9+0x3000], R72 ;  /* 0x0030004803007988 */ /* 0x0041e40008000409 */
[----:B0-----:R-:W-:-:S06]  /*27a0*/  FMUL R72, R4, 1.4426950216293334961 ;  /* 0x3fb8aa3b04487820 */ /* 0x001fcc0000400000 */
[----:B------:R-:W0:Y:S01]  /*27b0*/  MUFU.EX2 R72, R72 ;  /* 0x0000004800487308 */ /* 0x000e220000000800 */
[----:B---3--:R2:W-:Y:S01]  /*27c0*/  STS.U16 [R3+UR9+0x2000], R80 ;  /* 0x0020005003007988 */ /* 0x0085e20008000409 */
[----:B------:R-:W-:-:S03]  /*27d0*/  F2FP.BF16.F32.PACK_AB R4, R6, R17 ;  /* 0x000000110604723e */ /* 0x000fc600000010ff */
[----:B----4-:R2:W-:Y:S01]  /*27e0*/  STS.U16 [R3+UR9+0x2400], R82 ;  /* 0x0024005203007988 */ /* 0x0105e20008000409 */
[----:B------:R-:W-:-:S03]  /*27f0*/  F2FP.BF16.F32.PACK_AB R6, R9, R10 ;  /* 0x0000000a0906723e */ /* 0x000fc600000010ff */
[----:B-----5:R2:W-:Y:S04]  /*2800*/  STS.U16 [R3+UR9+0x2800], R84 ;  /* 0x0028005403007988 */ /* 0x0205e80008000409 */
[----:B------:R2:W-:Y:S04]  /*2810*/  STS.U16 [R3+UR9+0x2c00], R100 ;  /* 0x002c006403007988 */ /* 0x0005e80008000409 */
[----:B------:R2:W-:Y:S04]  /*2820*/  STS.U16 [R3+UR9+0x3400], R104 ;  /* 0x0034006803007988 */ /* 0x0005e80008000409 */
[----:B------:R2:W-:Y:S04]  /*2830*/  STS.U16 [R3+UR9+0x3800], R106 ;  /* 0x0038006a03007988 */ /* 0x0005e80008000409 */
[----:B------:R2:W-:Y:S01]  /*2840*/  STS.U16 [R3+UR9+0x3c00], R108 ;  /* 0x003c006c03007988 */ /* 0x0005e20008000409 */
[----:B------:R-:W-:-:S03]  /*2850*/  F2FP.BF16.F32.PACK_AB R9, R14, R13 ;  /* 0x0000000d0e09723e */ /* 0x000fc600000010ff */
[----:B------:R2:W-:Y:S01]  /*2860*/  STS.U16 [R20+UR9+0x2200], R101 ;  /* 0x0022006514007988 */ /* 0x0005e20008000409 */
[----:B------:R-:W-:-:S03]  /*2870*/  F2FP.BF16.F32.PACK_AB R10, R18, R15 ;  /* 0x0000000f120a723e */ /* 0x000fc600000010ff */
[----:B------:R2:W-:Y:S04]  /*2880*/  STS.U16 [R20+UR9+0x2600], R105 ;  /* 0x0026006914007988 */ /* 0x0005e80008000409 */
[----:B------:R2:W-:Y:S04]  /*2890*/  STS.U16 [R20+UR9+0x2a00], R107 ;  /* 0x002a006b14007988 */ /* 0x0005e80008000409 */
[----:B------:R2:W-:Y:S04]  /*28a0*/  STS.U16 [R20+UR9+0x2e00], R109 ;  /* 0x002e006d14007988 */ /* 0x0005e80008000409 */
[----:B------:R2:W-:Y:S04]  /*28b0*/  STS.U16 [R20+UR9+0x3200], R111 ;  /* 0x0032006f14007988 */ /* 0x0005e80008000409 */
[----:B------:R2:W-:Y:S04]  /*28c0*/  STS.U16 [R20+UR9+0x3600], R113 ;  /* 0x0036007114007988 */ /* 0x0005e80008000409 */
[----:B------:R2:W-:Y:S04]  /*28d0*/  STS.U16 [R20+UR9+0x3a00], R115 ;  /* 0x003a007314007988 */ /* 0x0005e80008000409 */
[----:B------:R2:W-:Y:S01]  /*28e0*/  STS.U16 [R20+UR9+0x3e00], R117 ;  /* 0x003e007514007988 */ /* 0x0005e20008000409 */
[----:B01----:R-:W-:Y:S05]  /*28f0*/  @!P1 BRA `(.L_x_9) ;  /* 0x0000000000089947 */ /* 0x003fea0003800000 */
[----:B------:R0:W-:Y:S01]  /*2900*/  STTM.16dp32bit_t0_t15.x8 tmem[UR19], R4 ;  /* 0x00000004000079ed */ /* 0x0001e20008980013 */
[----:B------:R0:W-:Y:S02]  /*2910*/  STTM.16dp32bit_t16_t31.x8 tmem[UR19+0x8], R4 ;  /* 0x00000804000079ed */ /* 0x0001e400089a0013 */
.L_x_9:
[----:B------:R-:W1:Y:S02]  /*2920*/  FENCE.VIEW.ASYNC.T ;  /* 0x00000000000073c6 */ /* 0x000e640000000200 */
[----:B-1----:R-:W-:Y:S01]  /*2930*/  BAR.SYNC.DEFER_BLOCKING 0x0 ;  /* 0x0000000000007b1d */ /* 0x002fe20000010000 */
[----:B--2---:R-:W-:-:S05]  /*2940*/  LOP3.LUT R80, R0, 0x10, RZ, 0xc0, !PT ;  /* 0x0000001000507812 */ /* 0x004fca00078ec0ff */
[----:B0-----:R-:W0:Y:S01]  /*2950*/  LDTM.16dp32bit_t0_t15.x16 R4, tmem[UR12] ;  /* 0x0000000c000479ee */ /* 0x001e220008a00000 */
[----:B------:R-:W1:Y:S01]  /*2960*/  LDTM.16dp32bit_t16_t31.x16 R4, tmem[UR12+0x10] ;  /* 0x0000100c000479ee */ /* 0x000e620008a20000 */
[----:B------:R-:W-:Y:S01]  /*2970*/  NOP ;  /* 0x0000000000007918 */ /* 0x000fe20000000000 */
[----:B------:R-:W-:Y:S05]  /*2980*/  @!P1 BRA `(.L_x_10) ;  /* 0x0000000000489947 */ /* 0x000fea0003800000 */
[C---:B01----:R-:W-:Y:S01]  /*2990*/  FMUL R4, R72.reuse, R4 ;  /* 0x0000000448047220 */ /* 0x043fe20000400000 */
[C---:B------:R-:W-:Y:S01]  /*29a0*/  FMUL R5, R72.reuse, R5 ;  /* 0x0000000548057220 */ /* 0x040fe20000400000 */
        /* <DEDUP_REMOVED lines=13> */
[----:B------:R-:W-:-:S04]  /*2a80*/  FMUL R19, R72, R19 ;  /* 0x0000001348137220 */ /* 0x000fc80000400000 */
[----:B------:R2:W-:Y:S01]  /*2a90*/  STTM.16dp32bit_t0_t15.x16 tmem[UR12], R4 ;  /* 0x00000004000079ed */ /* 0x0005e20008a0000c */
[----:B------:R2:W-:Y:S02]  /*2aa0*/  STTM.16dp32bit_t16_t31.x16 tmem[UR12+0x10], R4 ;  /* 0x00001004000079ed */ /* 0x0005e40008a2000c */
.L_x_10:
[----:B-1----:R-:W1:Y:S02]  /*2ab0*/  FENCE.VIEW.ASYNC.T ;  /* 0x00000000000073c6 */ /* 0x002e640000000200 */
[----:B-1----:R-:W-:Y:S01]  /*2ac0*/  BAR.SYNC.DEFER_BLOCKING 0x0 ;  /* 0x0000000000007b1d */ /* 0x002fe20000010000 */
[----:B------:R-:W-:Y:S01]  /*2ad0*/  FADD R83, R72, R83 ;  /* 0x0000005348537221 */ /* 0x000fe20000000000 */
[----:B------:R-:W-:-:S04]  /*2ae0*/  ISETP.GE.AND P5, PT, R21, 0x1, PT ;  /* 0x000000011500780c */ /* 0x000fc80003fa6270 */
[----:B------:R1:W-:Y:S06]  /*2af0*/  MEMBAR.ALL.CTA ;  /* 0x0000000000007992 */ /* 0x0003ec0000008000 */
[----:B-1----:R-:W1:Y:S02]  /*2b00*/  FENCE.VIEW.ASYNC.S ;  /* 0x00000000000073c6 */ /* 0x002e640000000000 */
[----:B-1----:R-:W-:Y:S06]  /*2b10*/  BAR.SYNC.DEFER_BLOCKING 0x0 ;  /* 0x0000000000007b1d */ /* 0x002fec0000010000 */
[----:B------:R-:W-:Y:S05]  /*2b20*/  @!P6 BRA `(.L_x_11) ;  /* 0x00000000007ce947 */ /* 0x000fea0003800000 */
[----:B------:R-:W-:Y:S01]  /*2b30*/  UIADD3 UR5, UPT, UPT, UR9, 0x2000, URZ ;  /* 0x0000200009057890 */ /* 0x000fe2000fffe0ff */
[----:B------:R-:W-:Y:S01]  /*2b40*/  UMOV UR4, URZ ;  /* 0x000000ff00047c82 */ /* 0x000fe20008000000 */
[----:B------:R-:W-:Y:S02]  /*2b50*/  UIADD3 UR7, UPT, UPT, UR10, 0x48, URZ ;  /* 0x000000480a077890 */ /* 0x000fe4000fffe0ff */
[----:B------:R-:W-:Y:S02]  /*2b60*/  USHF.R.U32.HI UR5, URZ, 0x4, UR5 ;  /* 0x00000004ff057899 */ /* 0x000fe40008011605 */
[----:B------:R-:W-:Y:S02]  /*2b70*/  UIADD3 UR16, UPT, UPT, UR10, 0x50, URZ ;  /* 0x000000500a107890 */ /* 0x000fe4000fffe0ff */
[----:B------:R-:W-:Y:S02]  /*2b80*/  USGXT.U32 UR14, UR5, 0xe ;  /* 0x0000000e050e789a */ /* 0x000fe40008000000 */
[----:B------:R-:W-:-:S02]  /*2b90*/  UIADD3 UR20, UPT, UPT, UR10, 0x58, URZ ;  /* 0x000000580a147890 */ /* 0x000fc4000fffe0ff */
[----:B------:R-:W-:Y:S01]  /*2ba0*/  UIADD3 UR24, UP1, UPT, UR14, 0x2, URZ ;  /* 0x000000020e187890 */ /* 0x000fe2000ff3e0ff */
[----:B------:R-:W-:Y:S01]  /*2bb0*/  UMOV UR22, 0x0 ;  /* 0x0000000000167882 */ /* 0x000fe20000000000 */
[----:B------:R-:W-:Y:S02]  /*2bc0*/  UMOV UR23, 0x4100490 ;  /* 0x0410049000177882 */ /* 0x000fe40000000000 */
[----:B------:R-:W-:Y:S02]  /*2bd0*/  UIADD3.X UR25, UPT, UPT, UR4, 0x40004040, URZ, UP1, !UPT ;  /* 0x4000404004197890 */ /* 0x000fe40008ffe4ff */
[----:B------:R-:W-:Y:S02]  /*2be0*/  UIADD3 UR30, UP1, UPT, UR24, 0x2, URZ ;  /* 0x00000002181e7890 */ /* 0x000fe4000ff3e0ff */
[----:B------:R-:W-:Y:S02]  /*2bf0*/  UIADD3 UR34, UP2, UPT, UR24, 0x4, URZ ;  /* 0x0000000418227890 */ /* 0x000fe4000ff5e0ff */
[----:B------:R-:W-:-:S02]  /*2c00*/  UIADD3.X UR31, UPT, UPT, UR25, URZ, URZ, UP1, !UPT ;  /* 0x000000ff191f7290 */ /* 0x000fc40008ffe4ff */
[----:B------:R-:W-:Y:S01]  /*2c10*/  UIADD3.X UR35, UPT, UPT, UR25, URZ, URZ, UP2, !UPT ;  /* 0x000000ff19237290 */ /* 0x000fe200097fe4ff */
[----:B------:R-:W-:Y:S01]  /*2c20*/  UMOV UR15, 0x40004040 ;  /* 0x40004040000f7882 */ /* 0x000fe20000000000 */
[----:B------:R-:W-:Y:S01]  /*2c30*/  UMOV UR26, 0x0 ;  /* 0x00000000001a7882 */ /* 0x000fe20000000000 */
[----:B------:R-:W-:Y:S01]  /*2c40*/  UMOV UR27, 0x4100490 ;  /* 0x04100490001b7882 */ /* 0x000fe20000000000 */
[----:B------:R-:W-:Y:S01]  /*2c50*/  UMOV UR32, 0x0 ;  /* 0x0000000000207882 */ /* 0x000fe20000000000 */
[----:B------:R-:W-:Y:S01]  /*2c60*/  UMOV UR33, 0x4100490 ;  /* 0x0410049000217882 */ /* 0x000fe20000000000 */
[----:B------:R-:W-:Y:S01]  /*2c70*/  UMOV UR4, UR13 ;  /* 0x0000000d00047c82 */ /* 0x000fe20008000000 */
[----:B------:R-:W-:Y:S01]  /*2c80*/  UMOV UR5, URZ ;  /* 0x000000ff00057c82 */ /* 0x000fe20008000000 */
[----:B------:R1:W-:Y:S01]  /*2c90*/  UTCHMMA tmem[UR18], gdesc[UR14], tmem[UR10], tmem[UR22], idesc[UR23], UPT ;  /* 0x00ff160e120079ea */ /* 0x0003e2000b80000a */
[----:B------:R-:W-:Y:S01]  /*2ca0*/  UMOV UR36, 0x0 ;  /* 0x0000000000247882 */ /* 0x000fe20000000000 */
[----:B------:R-:W-:Y:S01]  /*2cb0*/  UMOV UR37, 0x4100490 ;  /* 0x0410049000257882 */ /* 0x000fe20000000000 */
[----:B------:R1:W-:Y:S01]  /*2cc0*/  UTCHMMA tmem[UR7], gdesc[UR24], tmem[UR10], tmem[UR26], idesc[UR27], UPT ;  /* 0x00ff1a18070079ea */ /* 0x0003e2000b80000a */
[----:B------:R-:W-:Y:S01]  /*2cd0*/  UMOV UR4, UR4 ;  /* 0x0000000400047c82 */ /* 0x000fe20008000000 */
[----:B------:R1:W-:Y:S01]  /*2ce0*/  UTCHMMA tmem[UR16], gdesc[UR30], tmem[UR10], tmem[UR32], idesc[UR33], UPT ;  /* 0x00ff201e100079ea */ /* 0x0003e2000b80000a */
[----:B------:R1:W-:Y:S01]  /*2cf0*/  UTCHMMA tmem[UR20], gdesc[UR34], tmem[UR10], tmem[UR36], idesc[UR37], UPT ;  /* 0x00ff2422140079ea */ /* 0x0003e2000b80000a */
[----:B------:R1:W-:Y:S01]  /*2d00*/  UTCBAR [UR4], URZ ;  /* 0x000000ff040073e9 */ /* 0x0003e200080000ff */
[----:B------:R-:W-:Y:S01]  /*2d10*/  NOP ;  /* 0x0000000000007918 */ /* 0x000fe20000000000 */
.L_x_11:
[----:B-1----:R-:W-:Y:S01]  /*2d20*/  UMOV UR4, URZ ;  /* 0x000000ff00047c82 */ /* 0x002fe20008000000 */
[----:B------:R-:W-:Y:S02]  /*2d30*/  FSEL R79, R79, -INF , P1 ;  /* 0xff8000004f4f7808 */ /* 0x000fe40000800000 */
[----:B------:R-:W-:Y:S01]  /*2d40*/  FSEL R78, R83, 1, P1 ;  /* 0x3f800000534e7808 */ /* 0x000fe20000800000 */
[----:B------:R-:W-:Y:S06]  /*2d50*/  @!P5 BRA `(.L_x_12) ;  /* 0x0000001800ccd947 */ /* 0x000fec0003800000 */
[----:B------:R-:W-:Y:S01]  /*2d60*/  USHF.R.U32.HI UR24, URZ, 0x4, UR6 ;  /* 0x00000004ff187899 */ /* 0x000fe20008011606 */
[----:B------:R-:W-:Y:S01]  /*2d70*/  IMAD.SHL.U32 R73, R73, 0x40, RZ ;  /* 0x0000004049497824 */ /* 0x000fe200078e00ff */
[----:B------:R-:W-:Y:S01]  /*2d80*/  UIADD3 UR7, UPT, UPT, UR9, 0x6000, URZ ;  /* 0x0000600009077890 */ /* 0x000fe2000fffe0ff */
[----:B------:R-:W-:Y:S01]  /*2d90*/  IMAD.IADD R72, R80, 0x1, R81 ;  /* 0x0000000150487824 */ /* 0x000fe200078e0251 */
[----:B------:R-:W-:Y:S01]  /*2da0*/  USHF.R.U32.HI UR22, URZ, 0x4, UR9 ;  /* 0x00000004ff167899 */ /* 0x000fe20008011609 */
[----:B------:R-:W-:Y:S01]  /*2db0*/  IMAD.MOV.U32 R100, RZ, RZ, R79 ;  /* 0x000000ffff647224 */ /* 0x000fe200078e004f */
[----:B------:R-:W-:Y:S01]  /*2dc0*/  USGXT.U32 UR24, UR24, 0xe ;  /* 0x0000000e1818789a */ /* 0x000fe20008000000 */
[----:B------:R-:W-:Y:S01]  /*2dd0*/  IMAD.MOV.U32 R101, RZ, RZ, RZ ;  /* 0x000000ffff657224 */ /* 0x000fe200078e00ff */
[----:B------:R-:W-:Y:S01]  /*2de0*/  USHF.R.U32.HI UR7, URZ, 0x4, UR7 ;  /* 0x00000004ff077899 */ /* 0x000fe20008011607 */
[----:B------:R-:W-:Y:S01]  /*2df0*/  CS2R R104, SRZ ;  /* 0x0000000000687805 */ /* 0x000fe2000001ff00 */
[----:B------:R-:W-:Y:S01]  /*2e00*/  USGXT.U32 UR22, UR22, 0xe ;  /* 0x0000000e1616789a */ /* 0x000fe20008000000 */
[----:B------:R-:W-:Y:S01]  /*2e10*/  IMAD.MOV.U32 R81, RZ, RZ, R73 ;  /* 0x000000ffff517224 */ /* 0x000fe200078e0049 */
[----:B------:R-:W-:-:S02]  /*2e20*/  UIADD3 UR14, UP2, UPT, UR24, 0x2, URZ ;  /* 0x00000002180e7890 */ /* 0x000fc4000ff5e0ff */
[----:B------:R-:W-:Y:S01]  /*2e30*/  USGXT.U32 UR26, UR7, 0xe ;  /* 0x0000000e071a789a */ /* 0x000fe20008000000 */
[----:B------:R-:W-:Y:S01]  /*2e40*/  UMOV UR4, URZ ;  /* 0x000000ff00047c82 */ /* 0x000fe20008000000 */
[----:B------:R-:W-:Y:S02]  /*2e50*/  USHF.L.U32 UR20, UR17, 0x6, URZ ;  /* 0x0000000611147899 */ /* 0x000fe400080006ff */
[----:B------:R-:W-:Y:S02]  /*2e60*/  UIADD3 UR16, UP3, UPT, UR22, 0x80, URZ ;  /* 0x0000008016107890 */ /* 0x000fe4000ff7e0ff */
[----:B------:R-:W-:Y:S02]  /*2e70*/  UIADD3.X UR15, UPT, UPT, UR4, 0x40004040, URZ, UP2, !UPT ;  /* 0x40004040040f7890 */ /* 0x000fe400097fe4ff */
[----:B------:R-:W-:Y:S01]  /*2e80*/  UIADD3 UR36, UP2, UPT, UR26, 0x2, URZ ;  /* 0x000000021a247890 */ /* 0x000fe2000ff5e0ff */
[----:B------:R-:W-:Y:S01]  /*2e90*/  IMAD.U32 R83, RZ, RZ, UR20 ;  /* 0x00000014ff537e24 */ /* 0x000fe2000f8e00ff */
[----:B------:R-:W-:Y:S01]  /*2ea0*/  UMOV UR6, URZ ;  /* 0x000000ff00067c82 */ /* 0x000fe20008000000 */
[----:B------:R-:W-:Y:S01]  /*2eb0*/  UMOV UR5, URZ ;  /* 0x000000ff00057c82 */ /* 0x000fe20008000000 */
[----:B------:R-:W-:-:S02]  /*2ec0*/  UIADD3.X UR17, UPT, UPT, UR6, 0x40004040, URZ, UP3, !UPT ;  /* 0x4000404006117890 */ /* 0x000fc40009ffe4ff */
[----:B------:R-:W-:Y:S02]  /*2ed0*/  UIADD3 UR38, UP3, UPT, UR16, 0x80, URZ ;  /* 0x0000008010267890 */ /* 0x000fe4000ff7e0ff */
[----:B------:R-:W-:Y:S02]  /*2ee0*/  UIADD3 UR34, UP4, UPT, UR16, 0x100, URZ ;  /* 0x0000010010227890 */ /* 0x000fe4000ff9e0ff */
[----:B------:R-:W-:Y:S02]  /*2ef0*/  UIADD3.X UR37, UPT, UPT, UR5, 0x40004040, URZ, UP2, !UPT ;  /* 0x4000404005257890 */ /* 0x000fe400097fe4ff */
[----:B------:R-:W-:Y:S01]  /*2f00*/  UISETP.NE.U32.AND UP1, UPT, UR21, URZ, UPT ;  /* 0x000000ff1500728c */ /* 0x000fe2000bf25070 */
[----:B------:R-:W1:Y:S01]  /*2f10*/  LDCU UR48, c[0x0][0x3a8] ;  /* 0x00007500ff3077ac */ /* 0x000e620008000800 */
[----:B------:R-:W-:Y:S02]  /*2f20*/  UIADD3.X UR39, UPT, UPT, UR17, URZ, URZ, UP3, !UPT ;  /* 0x000000ff11277290 */ /* 0x000fe40009ffe4ff */
[----:B------:R-:W-:-:S02]  /*2f30*/  UIADD3.X UR35, UPT, UPT, UR17, URZ, URZ, UP4, !UPT ;  /* 0x000000ff11237290 */ /* 0x000fc4000a7fe4ff */
[----:B------:R-:W-:Y:S02]  /*2f40*/  UIADD3.64 UR40, UPT, UPT, UR14, 0x2, URZ ;  /* 0x000000020e287897 */ /* 0x000fe4000fffe0ff */
[----:B------:R-:W-:Y:S02]  /*2f50*/  UIADD3.64 UR42, UPT, UPT, UR14, 0x4, URZ ;  /* 0x000000040e2a7897 */ /* 0x000fe4000fffe0ff */
[----:B------:R-:W-:Y:S02]  /*2f60*/  UIADD3.64 UR44, UPT, UPT, UR36, 0x2, URZ ;  /* 0x00000002242c7897 */ /* 0x000fe4000fffe0ff */
[----:B------:R-:W-:Y:S01]  /*2f70*/  UIADD3.64 UR46, UPT, UPT, UR36, 0x4, URZ ;  /* 0x00000004242e7897 */ /* 0x000fe2000fffe0ff */
[----:B------:R-:W-:-:S11]  /*2f80*/  UMOV UR21, 0x1 ;  /* 0x0000000100157882 */ /* 0x000fd60000000000 */
.L_x_17:
[----:B0-2---:R-:W-:-:S04]  /*2f90*/  IMAD.WIDE R6, R81, 0x2, R58 ;  /* 0x0000000251067825 */ /* 0x005fc800078e023a */
[C---:B------:R-:W-:Y:S01]  /*2fa0*/  IMAD.WIDE R8, R81.reuse, 0x2, R54 ;  /* 0x0000000251087825 */ /* 0x040fe200078e0236 */
[----:B------:R0:W2:Y:S03]  /*2fb0*/  LDG.E.U16 R80, desc[UR28][R6.64] ;  /* 0x0000001c06507981 */ /* 0x0000a6000c1e1500 */
[C---:B------:R-:W-:Y:S01]  /*2fc0*/  IMAD.WIDE R14, R81.reuse, 0x2, R40 ;  /* 0x00000002510e7825 */ /* 0x040fe200078e0228 */
[----:B------:R3:W4:Y:S03]  /*2fd0*/  LDG.E.U16 R82, desc[UR28][R8.64] ;  /* 0x0000001c08527981 */ /* 0x000726000c1e1500 */
[C---:B------:R-:W-:Y:S01]  /*2fe0*/  IMAD.WIDE R16, R81.reuse, 0x2, R36 ;  /* 0x0000000251107825 */ /* 0x040fe200078e0224 */
[----:B------:R5:W4:Y:S03]  /*2ff0*/  LDG.E.U16 R112, desc[UR28][R14.64] ;  /* 0x0000001c0e707981 */ /* 0x000b26000c1e1500 */
[C---:B------:R-:W-:Y:S01]  /*3000*/  IMAD.WIDE R18, R81.reuse, 0x2, R32 ;  /* 0x0000000251127825 */ /* 0x040fe200078e0220 */
[----:B------:R1:W4:Y:S03]  /*3010*/  LDG.E.U16 R114, desc[UR28][R16.64] ;  /* 0x0000001c10727981 */ /* 0x000326000c1e1500 */
[C---:B------:R-:W-:Y:S01]  /*3020*/  IMAD.WIDE R108, R81.reuse, 0x2, R50 ;  /* 0x00000002516c7825 */ /* 0x040fe200078e0232 */
[----:B------:R0:W4:Y:S03]  /*3030*/  LDG.E.U16 R116, desc[UR28][R18.64] ;  /* 0x0000001c12747981 */ /* 0x000126000c1e1500 */
[----:B------:R-:W-:-:S02]  /*3040*/  IMAD.WIDE R110, R81, 0x2, R46 ;  /* 0x00000002516e7825 */ /* 0x000fc400078e022e */
[----:B------:R-:W4:Y:S02]  /*3050*/  LDG.E.U16 R108, desc[UR28][R108.64] ;  /* 0x0000001c6c6c7981 */ /* 0x000f24000c1e1500 */
[C---:B------:R-:W-:Y:S02]  /*3060*/  IMAD.WIDE R4, R81.reuse, 0x2, R24 ;  /* 0x0000000251047825 */ /* 0x040fe400078e0218 */
[----:B------:R-:W4:Y:S02]  /*3070*/  LDG.E.U16 R110, desc[UR28][R110.64] ;  /* 0x0000001c6e6e7981 */ /* 0x000f24000c1e1500 */
[C---:B0-----:R-:W-:Y:S02]  /*3080*/  IMAD.WIDE R6, R81.reuse, 0x2, R56 ;  /* 0x0000000251067825 */ /* 0x041fe400078e0238 */
[----:B------:R-:W4:Y:S02]  /*3090*/  LDG.E.U16 R4, desc[UR28][R4.64] ;  /* 0x0000001c04047981 */ /* 0x000f24000c1e1500 */
[----:B---3--:R-:W-:-:S02]  /*30a0*/  IMAD.WIDE R8, R81, 0x2, R52 ;  /* 0x0000000251087825 */ /* 0x008fc400078e0234 */
[----:B------:R-:W3:Y:S02]  /*30b0*/  LDG.E.U16 R7, desc[UR28][R6.64] ;  /* 0x0000001c06077981 */ /* 0x000ee4000c1e1500 */
[C---:B------:R-:W-:Y:S02]  /*30c0*/  IMAD.WIDE R10, R81.reuse, 0x2, R48 ;  /* 0x00000002510a7825 */ /* 0x040fe400078e0230 */
[----:B------:R-:W3:Y:S02]  /*30d0*/  LDG.E.U16 R9, desc[UR28][R8.64] ;  /* 0x0000001c08097981 */ /* 0x000ee4000c1e1500 */
[C---:B------:R-:W-:Y:S02]  /*30e0*/  IMAD.WIDE R12, R81.reuse, 0x2, R42 ;  /* 0x00000002510c7825 */ /* 0x040fe400078e022a */
[----:B------:R-:W3:Y:S02]  /*30f0*/  LDG.E.U16 R11, desc[UR28][R10.64] ;  /* 0x0000001c0a0b7981 */ /* 0x000ee4000c1e1500 */
[----:B-----5:R-:W-:-:S02]  /*3100*/  IMAD.WIDE R14, R81, 0x2, R38 ;  /* 0x00000002510e7825 */ /* 0x020fc400078e0226 */
[----:B------:R-:W5:Y:S02]  /*3110*/  LDG.E.U16 R13, desc[UR28][R12.64] ;  /* 0x0000001c0c0d7981 */ /* 0x000f64000c1e1500 */
[C---:B-1----:R-:W-:Y:S02]  /*3120*/  IMAD.WIDE R16, R81.reuse, 0x2, R34 ;  /* 0x0000000251107825 */ /* 0x042fe400078e0222 */
[----:B------:R-:W5:Y:S02]  /*3130*/  LDG.E.U16 R15, desc[UR28][R14.64] ;  /* 0x0000001c0e0f7981 */ /* 0x000f64000c1e1500 */
[C---:B------:R-:W-:Y:S02]  /*3140*/  IMAD.WIDE R18, R81.reuse, 0x2, R30 ;  /* 0x0000000251127825 */ /* 0x040fe400078e021e */
[----:B------:R-:W5:Y:S02]  /*3150*/  LDG.E.U16 R17, desc[UR28][R16.64] ;  /* 0x0000001c10117981 */ /* 0x000f64000c1e1500 */
[----:B------:R-:W-:-:S02]  /*3160*/  IMAD.WIDE R106, R81, 0x2, R22 ;  /* 0x00000002516a7825 */ /* 0x000fc400078e0216 */
[----:B------:R-:W5:Y:S04]  /*3170*/  LDG.E.U16 R19, desc[UR28][R18.64] ;  /* 0x0000001c12137981 */ /* 0x000f68000c1e1500 */
[----:B------:R-:W5:Y:S01]  /*3180*/  LDG.E.U16 R107, desc[UR28][R106.64] ;  /* 0x0000001c6a6b7981 */ /* 0x000f62000c1e1500 */
[----:B------:R-:W-:Y:S02]  /*3190*/  UMOV UR6, 0x1 ;  /* 0x0000000100067882 */ /* 0x000fe40000000000 */
[----:B------:R-:W-:-:S04]  /*31a0*/  @!UP0 UIADD3 UR6, UPT, UPT, -UR6, 0x100000, URZ ;  /* 0x0010000006068890 */ /* 0x000fc8000fffe1ff */
[----:B------:R-:W-:Y:S02]  /*31b0*/  @!UP0 USHF.L.U32 UR7, UR6, 0xb, URZ ;  /* 0x0000000b06078899 */ /* 0x000fe400080006ff */
[----:B------:R-:W-:Y:S01]  /*31c0*/  @!UP0 USHF.L.U32 UR6, UR6, 0x1, URZ ;  /* 0x0000000106068899 */ /* 0x000fe200080006ff */
[----:B------:R-:W-:Y:S01]  /*31d0*/  VOTEU.ALL UP2, P0 ;  /* 0x0000000000ff7886 */ /* 0x000fe20000040000 */
[----:B--2---:R0:W-:Y:S04]  /*31e0*/  STS.U16 [R3+UR9+0x4000], R80 ;  /* 0x0040005003007988 */ /* 0x0041e80008000409 */
[----:B----4-:R0:W-:Y:S04]  /*31f0*/  STS.U16 [R3+UR9+0x4400], R82 ;  /* 0x0044005203007988 */ /* 0x0101e80008000409 */
[----:B------:R0:W-:Y:S04]  /*3200*/  STS.U16 [R3+UR9+0x5000], R112 ;  /* 0x0050007003007988 */ /* 0x0001e80008000409 */
[----:B------:R0:W-:Y:S04]  /*3210*/  STS.U16 [R3+UR9+0x5400], R114 ;  /* 0x0054007203007988 */ /* 0x0001e80008000409 */
[----:B------:R0:W-:Y:S04]  /*3220*/  STS.U16 [R3+UR9+0x5800], R116 ;  /* 0x0058007403007988 */ /* 0x0001e80008000409 */
[----:B------:R0:W-:Y:S04]  /*3230*/  STS.U16 [R3+UR9+0x4800], R108 ;  /* 0x0048006c03007988 */ /* 0x0001e80008000409 */
[----:B------:R0:W-:Y:S04]  /*3240*/  STS.U16 [R3+UR9+0x4c00], R110 ;  /* 0x004c006e03007988 */ /* 0x0001e80008000409 */
[----:B------:R0:W-:Y:S04]  /*3250*/  STS.U16 [R3+UR9+0x5c00], R4 ;  /* 0x005c000403007988 */ /* 0x0001e80008000409 */
[----:B---3--:R0:W-:Y:S04]  /*3260*/  STS.U16 [R20+UR9+0x4200], R7 ;  /* 0x0042000714007988 */ /* 0x0081e80008000409 */
[----:B------:R0:W-:Y:S04]  /*3270*/  STS.U16 [R20+UR9+0x4600], R9 ;  /* 0x0046000914007988 */ /* 0x0001e80008000409 */
[----:B------:R0:W-:Y:S04]  /*3280*/  STS.U16 [R20+UR9+0x4a00], R11 ;  /* 0x004a000b14007988 */ /* 0x0001e80008000409 */
[----:B-----5:R0:W-:Y:S04]  /*3290*/  STS.U16 [R20+UR9+0x4e00], R13 ;  /* 0x004e000d14007988 */ /* 0x0201e80008000409 */
[----:B------:R0:W-:Y:S04]  /*32a0*/  STS.U16 [R20+UR9+0x5200], R15 ;  /* 0x0052000f14007988 */ /* 0x0001e80008000409 */
[----:B------:R0:W-:Y:S04]  /*32b0*/  STS.U16 [R20+UR9+0x5600], R17 ;  /* 0x0056001114007988 */ /* 0x0001e80008000409 */
[----:B------:R0:W-:Y:S04]  /*32c0*/  STS.U16 [R20+UR9+0x5a00], R19 ;  /* 0x005a001314007988 */ /* 0x0001e80008000409 */
[----:B------:R0:W-:Y:S01]  /*32d0*/  STS.U16 [R20+UR9+0x5e00], R107 ;  /* 0x005e006b14007988 */ /* 0x0001e20008000409 */
[----:B------:R1:W-:Y:S06]  /*32e0*/  MEMBAR.ALL.CTA ;  /* 0x0000000000007992 */ /* 0x0003ec0000008000 */
[----:B-1----:R-:W-:Y:S04]  /*32f0*/  FENCE.VIEW.ASYNC.S ;  /* 0x00000000000073c6 */ /* 0x002fe80000000000 */
[----:B------:R-:W1:Y:S02]  /*3300*/  FENCE.VIEW.ASYNC.S ;  /* 0x00000000000073c6 */ /* 0x000e640000000000 */
[----:B-1----:R0:W1:Y:S02]  /*3310*/  @!UP2 SYNCS.EXCH.64 URZ, [UR9+0x8010], UR6 ;  /* 0x0080100609ffa5b2 */ /* 0x0020640008000100 */
[----:B-1----:R-:W-:Y:S06]  /*3320*/  BAR.SYNC.DEFER_BLOCKING 0x0 ;  /* 0x0000000000007b1d */ /* 0x002fec0000010000 */
[----:B0-----:R-:W-:Y:S05]  /*3330*/  BRA.U UP1, `(.L_x_13) ;  /* 0x00000001014c7547 */ /* 0x001fea000b800000 */
[----:B------:R-:W-:Y:S01]  /*3340*/  UIADD3 UR6, UPT, UPT, UR9, 0x8010, URZ ;  /* 0x0000801009067890 */ /* 0x000fe2000fffe0ff */
[----:B------:R-:W-:Y:S01]  /*3350*/  UMOV UR23, 0x40004040 ;  /* 0x4000404000177882 */ /* 0x000fe20000000000 */
[----:B------:R-:W-:Y:S01]  /*3360*/  UMOV UR25, 0x40004040 ;  /* 0x4000404000197882 */ /* 0x000fe20000000000 */
[----:B------:R-:W-:Y:S01]  /*3370*/  UMOV UR30, 0x0 ;  /* 0x00000000001e7882 */ /* 0x000fe20000000000 */
[----:B------:R-:W-:Y:S01]  /*3380*/  UMOV UR31, 0x4108490 ;  /* 0x04108490001f7882 */ /* 0x000fe20000000000 */
[----:B------:R-:W-:Y:S01]  /*3390*/  UMOV UR32, 0x0 ;  /* 0x0000000000207882 */ /* 0x000fe20000000000 */
[----:B------:R-:W-:Y:S01]  /*33a0*/  UMOV UR33, 0x4108490 ;  /* 0x0410849000217882 */ /* 0x000fe20000000000 */
[----:B------:R-:W-:Y:S01]  /*33b0*/  UMOV UR50, 0x0 ;  /* 0x0000000000327882 */ /* 0x000fe20000000000 */
[----:B------:R-:W-:Y:S01]  /*33c0*/  UMOV UR51, 0x4108490 ;  /* 0x0410849000337882 */ /* 0x000fe20000000000 */
[----:B------:R0:W-:Y:S01]  /*33d0*/  UTCHMMA gdesc[UR22], gdesc[UR24], tmem[UR11], tmem[UR30], idesc[UR31], !UPT ;  /* 0x00ff1e18160075ea */ /* 0x0001e2000f80000b */
[----:B------:R-:W-:Y:S01]  /*33e0*/  UMOV UR7, URZ ;  /* 0x000000ff00077c82 */ /* 0x000fe20008000000 */
        /* <DEDUP_REMOVED lines=8> */
.L_x_13:
[----:B------:R-:W1:Y:S01]  /*3470*/  SYNCS.PHASECHK.TRANS64.TRYWAIT P5, [UR9+0x8010], RZ ;  /* 0x008010ffff0075a7 */ /* 0x000e6200080a1109 */
[----:B------:R-:W-:-:S05]  /*3480*/  IADD3 R80, P1, PT, R105, 0x40, RZ ;  /* 0x0000004069507810 */ /* 0x000fca0007f3e0ff */
[----:B------:R-:W-:Y:S01]  /*3490*/  IMAD.X R82, RZ, RZ, R104, P1 ;  /* 0x000000ffff527224 */ /* 0x000fe200008e0668 */
[----:B------:R-:W-:-:S05]  /*34a0*/  IADD3 R107, P1, PT, R72, R105, RZ ;  /* 0x00000069486b7210 */ /* 0x000fca0007f3e0ff */
[----:B------:R-:W-:Y:S01]  /*34b0*/  IMAD.X R79, RZ, RZ, R104, P1 ;  /* 0x000000ffff4f7224 */ /* 0x000fe200008e0668 */
[----:B------:R-:W-:Y:S01]  /*34c0*/  IADD3 R111, P1, PT, R107, 0x40, RZ ;  /* 0x000000406b6f7810 */ /* 0x000fe20007f3e0ff */
[----:B-1----:R-:W-:-:S12]  /*34d0*/  @!P5 BRA `(.L_x_14) ;  /* 0x000000240060d947 */ /* 0x002fd80003800000 */
.L_x_23:
[----:B------:R-:W-:Y:S01]  /*34e0*/  BAR.SYNC.DEFER_BLOCKING 0x0 ;  /* 0x0000000000007b1d */ /* 0x000fe20000010000 */
[C---:B------:R-:W-:Y:S01]  /*34f0*/  IADD3 R113, P5, PT, R107.reuse, 0x42, RZ ;  /* 0x000000426b717810 */ /* 0x040fe20007fbe0ff */
[----:B------:R-:W-:Y:S01]  /*3500*/  IMAD.X R104, RZ, RZ, R79, P1 ;  /* 0x000000ffff687224 */ /* 0x000fe200008e064f */
[----:B------:R-:W-:-:S03]  /*3510*/  IADD3 R115, P1, PT, R107, 0x43, RZ ;  /* 0x000000436b737810 */ /* 0x000fc60007f3e0ff */
[--C-:B------:R-:W-:Y:S01]  /*3520*/  IMAD.X R112, RZ, RZ, R79.reuse, P5 ;  /* 0x000000ffff707224 */ /* 0x100fe200028e064f */
[C---:B------:R-:W-:Y:S01]  /*3530*/  IADD3 R117, P5, PT, R107.reuse, 0x44, RZ ;  /* 0x000000446b757810 */ /* 0x040fe20007fbe0ff */
[----:B------:R-:W-:Y:S01]  /*3540*/  LDTM.16dp32bit_t0_t15.x16 R4, tmem[UR12+0x100000] ;  /* 0x1000000c000479ee */ /* 0x000fe20008a00000 */
[----:B------:R-:W1:Y:S01]  /*3550*/  LDTM.16dp32bit_t16_t31.x16 R4, tmem[UR12+0x100010] ;  /* 0x1000100c000479ee */ /* 0x000e620008a20000 */
[--C-:B------:R-:W-:Y:S01]  /*3560*/  IMAD.X R114, RZ, RZ, R79.reuse, P1 ;  /* 0x000000ffff727224 */ /* 0x100fe200008e064f */
[C---:B------:R-:W-:Y:S01]  /*3570*/  IADD3 R109, P1, PT, R107.reuse, 0x45, RZ ;  /* 0x000000456b6d7810 */ /* 0x040fe20007f3e0ff */
[----:B------:R-:W-:Y:S01]  /*3580*/  IMAD.X R110, RZ, RZ, R79, P5 ;  /* 0x000000ffff6e7224 */ /* 0x000fe200028e064f */
[----:B------:R-:W-:-:S03]  /*3590*/  IADD3 R105, P5, PT, R107, 0x46, RZ ;  /* 0x000000466b697810 */ /* 0x000fc60007fbe0ff */
[--C-:B------:R-:W-:Y:S01]  /*35a0*/  IMAD.X R108, RZ, RZ, R79.reuse, P1 ;  /* 0x000000ffff6c7224 */ /* 0x100fe200008e064f */
[----:B------:R-:W-:Y:S01]  /*35b0*/  IADD3 R107, P1, PT, R107, 0x47, RZ ;  /* 0x000000476b6b7810 */ /* 0x000fe20007f3e0ff */
[----:B------:R-:W-:Y:S01]  /*35c0*/  IMAD.X R106, RZ, RZ, R79, P5 ;  /* 0x000000ffff6a7224 */ /* 0x000fe200028e064f */
[----:B------:R-:W-:-:S03]  /*35d0*/  ISETP.GT.U32.AND P5, PT, R111, R28, PT ;  /* 0x0000001c6f00720c */ /* 0x000fc60003fa4070 */
[----:B------:R-:W-:Y:S01]  /*35e0*/  IMAD.X R79, RZ, RZ, R79, P1 ;  /* 0x000000ffff4f7224 */ /* 0x000fe200008e064f */
[-C--:B------:R-:W-:Y:S02]  /*35f0*/  ISETP.GE.U32.AND P1, PT, R111, R28.reuse, PT ;  /* 0x0000001c6f00720c */ /* 0x080fe40003f26070 */
[C---:B------:R-:W-:Y:S01]  /*3600*/  ISETP.GT.U32.AND.EX P5, PT, R104.reuse, RZ, PT, P5 ;  /* 0x000000ff6800720c */ /* 0x040fe20003fa4150 */
[----:B------:R-:W2:Y:S01]  /*3610*/  @!P0 SYNCS.CCTL.IV [UR9+0x8010] ;  /* 0x00801000ff0089b1 */ /* 0x000ea20008000009 */
[----:B------:R-:W-:Y:S01]  /*3620*/  ISETP.GE.U32.AND.EX P1, PT, R104, RZ, PT, P1 ;  /* 0x000000ff6800720c */ /* 0x000fe20003f26110 */
[----:B------:R-:W-:Y:S01]  /*3630*/  NOP ;  /* 0x0000000000007918 */ /* 0x000fe20000000000 */
[----:B-1----:R-:W-:Y:S01]  /*3640*/  FMUL R4, R4, UR48 ;  /* 0x0000003004047c20 */ /* 0x002fe20008400000 */
[----:B------:R-:W-:Y:S01]  /*3650*/  FMUL R5, R5, UR48 ;  /* 0x0000003005057c20 */ /* 0x000fe20008400000 */
[----:B------:R-:W-:Y:S01]  /*3660*/  FMUL R6, R6, UR48 ;  /* 0x0000003006067c20 */ /* 0x000fe20008400000 */
[----:B------:R-:W-:Y:S01]  /*3670*/  FMUL R7, R7, UR48 ;  /* 0x0000003007077c20 */ /* 0x000fe20008400000 */
[----:B------:R-:W-:Y:S01]  /*3680*/  FMUL R18, R18, UR48 ;  /* 0x0000003012127c20 */ /* 0x000fe20008400000 */
[----:B------:R-:W-:Y:S01]  /*3690*/  FSEL R4, R4, -INF , !P5 ;  /* 0xff80000004047808 */ /* 0x000fe20006800000 */
[----:B------:R-:W-:Y:S01]  /*36a0*/  FMUL R19, R19, UR48 ;  /* 0x0000003013137c20 */ /* 0x000fe20008400000 */
[----:B------:R-:W-:-:S02]  /*36b0*/  ISETP.GT.U32.AND P5, PT, R113, R28, PT ;  /* 0x0000001c7100720c */ /* 0x000fc40003fa4070 */
[----:B------:R-:W-:Y:S02]  /*36c0*/  FSEL R5, R5, -INF , !P1 ;  /* 0xff80000005057808 */ /* 0x000fe40004800000 */
[-C--:B------:R-:W-:Y:S02]  /*36d0*/  ISETP.GT.U32.AND P1, PT, R115, R28.reuse, PT ;  /* 0x0000001c7300720c */ /* 0x080fe40003f24070 */
[----:B------:R-:W-:Y:S02]  /*36e0*/  ISETP.GT.U32.AND.EX P5, PT, R112, RZ, PT, P5 ;  /* 0x000000ff7000720c */ /* 0x000fe40003fa4150 */
[----:B------:R-:W-:Y:S02]  /*36f0*/  ISETP.GT.U32.AND.EX P1, PT, R114, RZ, PT, P1 ;  /* 0x000000ff7200720c */ /* 0x000fe40003f24110 */
[----:B------:R-:W-:Y:S02]  /*3700*/  FSEL R6, R6, -INF , !P5 ;  /* 0xff80000006067808 */ /* 0x000fe40006800000 */
[----:B------:R-:W-:-:S02]  /*3710*/  ISETP.GT.U32.AND P5, PT, R117, R28, PT ;  /* 0x0000001c7500720c */ /* 0x000fc40003fa4070 */
[----:B------:R-:W-:Y:S01]  /*3720*/  FSEL R104, R7, -INF , !P1 ;  /* 0xff80000007687808 */ /* 0x000fe20004800000 */
[----:B------:R-:W-:Y:S01]  /*3730*/  FMUL R7, R8, UR48 ;  /* 0x0000003008077c20 */ /* 0x000fe20008400000 */
[-C--:B------:R-:W-:Y:S01]  /*3740*/  ISETP.GT.U32.AND P1, PT, R109, R28.reuse, PT ;  /* 0x0000001c6d00720c */ /* 0x080fe20003f24070 */
[----:B------:R-:W-:Y:S01]  /*3750*/  FMUL R8, R9, UR48 ;  /* 0x0000003009087c20 */ /* 0x000fe20008400000 */
[----:B------:R-:W-:Y:S01]  /*3760*/  ISETP.GT.U32.AND.EX P5, PT, R110, RZ, PT, P5 ;  /* 0x000000ff6e00720c */ /* 0x000fe20003fa4150 */
[----:B------:R-:W-:Y:S01]  /*3770*/  FMUL R9, R10, UR48 ;  /* 0x000000300a097c20 */ /* 0x000fe20008400000 */
[----:B------:R-:W-:Y:S01]  /*3780*/  ISETP.GT.U32.AND.EX P1, PT, R108, RZ, PT, P1 ;  /* 0x000000ff6c00720c */ /* 0x000fe20003f24110 */
[----:B------:R-:W-:Y:S01]  /*3790*/  FMUL R10, R11, UR48 ;  /* 0x000000300b0a7c20 */ /* 0x000fe20008400000 */
[----:B------:R-:W-:Y:S01]  /*37a0*/  FSEL R7, R7, -INF , !P5 ;  /* 0xff80000007077808 */ /* 0x000fe20006800000 */
[----:B------:R-:W-:Y:S01]  /*37b0*/  IMAD.WIDE R110, R83, 0x2, R96 ;  /* 0x00000002536e7825 */ /* 0x000fe200078e0260 */
[----:B------:R-:W-:-:S02]  /*37c0*/  ISETP.GT.U32.AND P5, PT, R105, R28, PT ;  /* 0x0000001c6900720c */ /* 0x000fc40003fa4070 */
[----:B------:R-:W-:Y:S02]  /*37d0*/  FSEL R8, R8, -INF , !P1 ;  /* 0xff80000008087808 */ /* 0x000fe40004800000 */
[----:B------:R-:W-:Y:S02]  /*37e0*/  ISETP.GT.U32.AND P1, PT, R107, R28, PT ;  /* 0x0000001c6b00720c */ /* 0x000fe40003f24070 */
[----:B------:R-:W-:Y:S02]  /*37f0*/  ISETP.GT.U32.AND.EX P5, PT, R106, RZ, PT, P5 ;  /* 0x000000ff6a00720c */ /* 0x000fe40003fa4150 */
[C-C-:B------:R-:W-:Y:S02]  /*3800*/  LOP3.LUT R105, R80.reuse, 0x8, R27.reuse, 0xfe, !PT ;  /* 0x0000000850697812 */ /* 0x140fe400078efe1b */
[----:B------:R-:W-:Y:S02]  /*3810*/  ISETP.GT.U32.AND.EX P1, PT, R79, RZ, PT, P1 ;  /* 0x000000ff4f00720c */ /* 0x000fe40003f24110 */
[----:B------:R-:W-:-:S02]  /*3820*/  LOP3.LUT R11, R80, 0x9, R27, 0xfe, !PT ;  /* 0x00000009500b7812 */ /* 0x000fc400078efe1b */
[----:B------:R-:W-:Y:S02]  /*3830*/  FSEL R9, R9, -INF , !P5 ;  /* 0xff80000009097808 */ /* 0x000fe40006800000 */
[-C--:B------:R-:W-:Y:S02]  /*3840*/  ISETP.GT.U32.AND P5, PT, R105, R28.reuse, PT ;  /* 0x0000001c6900720c */ /* 0x080fe40003fa4070 */
[----:B------:R-:W-:Y:S02]  /*3850*/  FSEL R10, R10, -INF , !P1 ;  /* 0xff8000000a0a7808 */ /* 0x000fe40004800000 */
[----:B------:R-:W-:Y:S01]  /*3860*/  ISETP.GT.U32.AND P1, PT, R11, R28, PT ;  /* 0x0000001c0b00720c */ /* 0x000fe20003f24070 */
[----:B------:R-:W-:Y:S01]  /*3870*/  FMUL R11, R12, UR48 ;  /* 0x000000300c0b7c20 */ /* 0x000fe20008400000 */
[----:B------:R-:W-:Y:S01]  /*3880*/  ISETP.GT.U32.AND.EX P5, PT, R82, RZ, PT, P5 ;  /* 0x000000ff5200720c */ /* 0x000fe20003fa4150 */
[----:B------:R-:W-:Y:S01]  /*3890*/  FMUL R12, R13, UR48 ;  /* 0x000000300d0c7c20 */ /* 0x000fe20008400000 */
[----:B------:R-:W-:-:S02]  /*38a0*/  LOP3.LUT R79, R80, 0xa, R27, 0xfe, !PT ;  /* 0x0000000a504f7812 */ /* 0x000fc400078efe1b */
[----:B------:R-:W-:Y:S02]  /*38b0*/  ISETP.GT.U32.AND.EX P1, PT, R82, RZ, PT, P1 ;  /* 0x000000ff5200720c */ /* 0x000fe40003f24110 */
[--C-:B------:R-:W-:Y:S02]  /*38c0*/  LOP3.LUT R13, R80, 0xb, R27.reuse, 0xfe, !PT ;  /* 0x0000000b500d7812 */ /* 0x100fe400078efe1b */
        /* <DEDUP_REMOVED lines=9> */
[----:B------:R-:W-:Y:S02]  /*3960*/  FSEL R13, R13, -INF , !P5 ;  /* 0xff8000000d0d7808 */ /* 0x000fe40006800000 */
[----:B------:R-:W-:Y:S02]  /*3970*/  LOP3.LUT R15, R80, 0xc, R27, 0xfe, !PT ;  /* 0x0000000c500f7812 */ /* 0x000fe400078efe1b */
[----:B------:R-:W-:Y:S02]  /*3980*/  ISETP.GT.U32.AND P5, PT, R79, R28, PT ;  /* 0x0000001c4f00720c */ /* 0x000fe40003fa4070 */
[----:B------:R-:W-:Y:S02]  /*3990*/  FMNMX3 R79, R4, R5, R6, !PT ;  /* 0x00000005044f7276 */ /* 0x000fe40007800006 */
[----:B------:R-:W-:-:S02]  /*39a0*/  FSEL R14, R14, -INF , !P1 ;  /* 0xff8000000e0e7808 */ /* 0x000fc40004800000 */
[----:B------:R-:W-:Y:S01]  /*39b0*/  ISETP.GT.U32.AND P1, PT, R15, R28, PT ;  /* 0x0000001c0f00720c */ /* 0x000fe20003f24070 */
[----:B------:R-:W-:Y:S01]  /*39c0*/  FMUL R15, R16, UR48 ;  /* 0x00000030100f7c20 */ /* 0x000fe20008400000 */
[----:B------:R-:W-:Y:S01]  /*39d0*/  FMNMX3 R79, R79, R104, R7, !PT ;  /* 0x000000684f4f7276 */ /* 0x000fe20007800007 */
[----:B------:R-:W-:Y:S01]  /*39e0*/  FMUL R16, R17, UR48 ;  /* 0x0000003011107c20 */ /* 0x000fe20008400000 */
[----:B------:R-:W-:Y:S02]  /*39f0*/  ISETP.GT.U32.AND.EX P1, PT, R82, RZ, PT, P1 ;  /* 0x000000ff5200720c */ /* 0x000fe40003f24110 */
[----:B------:R-:W-:Y:S02]  /*3a00*/  LOP3.LUT R105, R80, 0xe, R27, 0xfe, !PT ;  /* 0x0000000e50697812 */ /* 0x000fe400078efe1b */
[----:B------:R-:W-:Y:S02]  /*3a10*/  FMNMX3 R79, R79, R8, R9, !PT ;  /* 0x000000084f4f7276 */ /* 0x000fe40007800009 */
[----:B------:R-:W-:-:S02]  /*3a20*/  ISETP.GT.U32.AND.EX P5, PT, R82, RZ, PT, P5 ;  /* 0x000000ff5200720c */ /* 0x000fc40003fa4150 */
[----:B------:R-:W-:Y:S02]  /*3a30*/  FSEL R15, R15, -INF , !P1 ;  /* 0xff8000000f0f7808 */ /* 0x000fe40004800000 */
[----:B------:R-:W-:Y:S02]  /*3a40*/  LOP3.LUT R107, R80, 0xf, R27, 0xfe, !PT ;  /* 0x0000000f506b7812 */ /* 0x000fe400078efe1b */
[----:B------:R-:W-:Y:S02]  /*3a50*/  ISETP.GT.U32.AND P1, PT, R105, R28, PT ;  /* 0x0000001c6900720c */ /* 0x000fe40003f24070 */
[----:B------:R-:W-:Y:S02]  /*3a60*/  FMNMX3 R79, R79, R10, R11, !PT ;  /* 0x0000000a4f4f7276 */ /* 0x000fe4000780000b */
[----:B------:R-:W-:Y:S02]  /*3a70*/  FSEL R16, R16, -INF , !P5 ;  /* 0xff80000010107808 */ /* 0x000fe40006800000 */
[----:B------:R-:W-:-:S02]  /*3a80*/  ISETP.GT.U32.AND P5, PT, R107, R28, PT ;  /* 0x0000001c6b00720c */ /* 0x000fc40003fa4070 */
[C---:B------:R-:W-:Y:S02]  /*3a90*/  ISETP.GT.U32.AND.EX P1, PT, R82.reuse, RZ, PT, P1 ;  /* 0x000000ff5200720c */ /* 0x040fe40003f24110 */
[----:B------:R-:W-:Y:S02]  /*3aa0*/  FMNMX3 R79, R79, R12, R13, !PT ;  /* 0x0000000c4f4f7276 */ /* 0x000fe4000780000d */
[----:B------:R-:W-:Y:S02]  /*3ab0*/  ISETP.GT.U32.AND.EX P5, PT, R82, RZ, PT, P5 ;  /* 0x000000ff5200720c */ /* 0x000fe40003fa4150 */
[----:B------:R-:W-:Y:S02]  /*3ac0*/  FSEL R18, R18, -INF , !P1 ;  /* 0xff80000012127808 */ /* 0x000fe40004800000 */
[----:B------:R-:W-:Y:S02]  /*3ad0*/  FMNMX3 R79, R79, R14, R15, !PT ;  /* 0x0000000e4f4f7276 */ /* 0x000fe4000780000f */
[----:B------:R-:W-:-:S02]  /*3ae0*/  FSEL R106, R19, -INF , !P5 ;  /* 0xff800000136a7808 */ /* 0x000fc40006800000 */
[----:B------:R-:W-:-:S04]  /*3af0*/  FMNMX3 R79, R79, R16, R18, !PT ;  /* 0x000000104f4f7276 */ /* 0x000fc80007800012 */
[----:B------:R-:W-:-:S05]  /*3b00*/  FMNMX R79, R106, R79, !PT ;  /* 0x0000004f6a4f7209 */ /* 0x000fca0007800000 */
[----:B------:R-:W1:Y:S02]  /*3b10*/  SHFL.BFLY PT, R108, R79, 0x10, 0x1f ;  /* 0x0e001f004f6c7f89 */ /* 0x000e6400000e0000 */
[----:B-1----:R-:W-:-:S05]  /*3b20*/  FMNMX R19, R79, R108, !PT ;  /* 0x0000006c4f137209 */ /* 0x002fca0007800000 */
[----:B--2---:R-:W-:Y:S01]  /*3b30*/  @!P2 STS [R44+UR9+0x4000], R19 ;  /* 0x004000132c00a988 */ /* 0x004fe20008000809 */
[----:B------:R-:W-:Y:S06]  /*3b40*/  BAR.SYNC.DEFER_BLOCKING 0x0 ;  /* 0x0000000000007b1d */ /* 0x000fec0000010000 */
[----:B------:R-:W1:Y:S04]  /*3b50*/  @!P3 LDS R84, [R45+0x4000] ;  /* 0x004000002d54b984 */ /* 0x000e680000000800 */
[----:B-1----:R-:W1:Y:S02]  /*3b60*/  SHFL.BFLY PT, R17, R84, 0x1, 0x1f ;  /* 0x0c201f0054117f89 */ /* 0x002e6400000e0000 */
[----:B-1----:R-:W-:-:S05]  /*3b70*/  FMNMX R108, R84, R17, !PT ;  /* 0x00000011546c7209 */ /* 0x002fca0007800000 */
[----:B------:R-:W-:Y:S01]  /*3b80*/  @P4 STS [R45+0x4000], R108 ;  /* 0x0040006c2d004388 */ /* 0x000fe20000000800 */
[----:B------:R-:W-:Y:S06]  /*3b90*/  BAR.SYNC.DEFER_BLOCKING 0x0 ;  /* 0x0000000000007b1d */ /* 0x000fec0000010000 */
[----:B------:R-:W1:Y:S02]  /*3ba0*/  LDS R79, [R29+UR9+0x4000] ;  /* 0x004000091d4f7984 */ /* 0x000e640008000800 */
[----:B-1----:R-:W-:-:S05]  /*3bb0*/  FMNMX R79, R79, R100, !PT ;  /* 0x000000644f4f7209 */ /* 0x002fca0007800000 */
[--C-:B------:R-:W-:Y:S01]  /*3bc0*/  FADD R4, R4, -R79.reuse ;  /* 0x8000004f04047221 */ /* 0x100fe20000000000 */
[--C-:B------:R-:W-:Y:S01]  /*3bd0*/  FADD R5, R5, -R79.reuse ;  /* 0x8000004f05057221 */ /* 0x100fe20000000000 */
[--C-:B------:R-:W-:Y:S01]  /*3be0*/  FADD R6, R6, -R79.reuse ;  /* 0x8000004f06067221 */ /* 0x100fe20000000000 */
[--C-:B------:R-:W-:Y:S01]  /*3bf0*/  FADD R104, R104, -R79.reuse ;  /* 0x8000004f68687221 */ /* 0x100fe20000000000 */
[----:B------:R-:W-:Y:S01]  /*3c00*/  FMUL R121, R4, 1.4426950216293334961 ;  /* 0x3fb8aa3b04797820 */ /* 0x000fe20000400000 */
[----:B------:R-:W-:Y:S01]  /*3c10*/  FMUL R4, R5, 1.4426950216293334961 ;  /* 0x3fb8aa3b05047820 */ /* 0x000fe20000400000 */
[----:B------:R-:W-:Y:S01]  /*3c20*/  FMUL R5, R6, 1.4426950216293334961 ;  /* 0x3fb8aa3b06057820 */ /* 0x000fe20000400000 */
[--C-:B------:R-:W-:Y:S01]  /*3c30*/  FADD R7, R7, -R79.reuse ;  /* 0x8000004f07077221 */ /* 0x100fe20000000000 */
[----:B------:R-:W-:Y:S01]  /*3c40*/  FMUL R104, R104, 1.4426950216293334961 ;  /* 0x3fb8aa3b68687820 */ /* 0x000fe20000400000 */
[--C-:B------:R-:W-:Y:S01]  /*3c50*/  FADD R8, R8, -R79.reuse ;  /* 0x8000004f08087221 */ /* 0x100fe20000000000 */
[----:B------:R-:W-:Y:S01]  /*3c60*/  MUFU.EX2 R121, R121 ;  /* 0x0000007900797308 */ /* 0x000fe20000000800 */
[----:B------:R-:W-:Y:S01]  /*3c70*/  FMUL R6, R7, 1.4426950216293334961 ;  /* 0x3fb8aa3b07067820 */ /* 0x000fe20000400000 */
[--C-:B------:R-:W-:Y:S01]  /*3c80*/  FADD R9, R9, -R79.reuse ;  /* 0x8000004f09097221 */ /* 0x100fe20000000000 */
[----:B------:R-:W-:Y:S01]  /*3c90*/  FMUL R119, R8, 1.4426950216293334961 ;  /* 0x3fb8aa3b08777820 */ /* 0x000fe20000400000 */
[--C-:B------:R-:W-:Y:S01]  /*3ca0*/  FADD R10, R10, -R79.reuse ;  /* 0x8000004f0a0a7221 */ /* 0x100fe20000000000 */
[--C-:B------:R-:W-:Y:S01]  /*3cb0*/  FADD R11, R11, -R79.reuse ;  /* 0x8000004f0b0b7221 */ /* 0x100fe20000000000 */
[----:B------:R-:W-:Y:S01]  /*3cc0*/  FMUL R7, R9, 1.4426950216293334961 ;  /* 0x3fb8aa3b09077820 */ /* 0x000fe20000400000 */
[--C-:B------:R-:W-:Y:S01]  /*3cd0*/  FADD R12, R12, -R79.reuse ;  /* 0x8000004f0c0c7221 */ /* 0x100fe20000000000 */
[----:B------:R-:W1:Y:S01]  /*3ce0*/  MUFU.EX2 R4, R4 ;  /* 0x0000000400047308 */ /* 0x000e620000000800 */
[----:B------:R-:W-:Y:S01]  /*3cf0*/  FMUL R10, R10, 1.4426950216293334961 ;  /* 0x3fb8aa3b0a0a7820 */ /* 0x000fe20000400000 */
[----:B------:R-:W-:Y:S01]  /*3d00*/  FMUL R8, R11, 1.4426950216293334961 ;  /* 0x3fb8aa3b0b087820 */ /* 0x000fe20000400000 */
[----:B------:R-:W-:Y:S01]  /*3d10*/  FMUL R12, R12, 1.4426950216293334961 ;  /* 0x3fb8aa3b0c0c7820 */ /* 0x000fe20000400000 */
[--C-:B------:R-:W-:Y:S01]  /*3d20*/  FADD R13, R13, -R79.reuse ;  /* 0x8000004f0d0d7221 */ /* 0x100fe20000000000 */
[--C-:B------:R-:W-:Y:S01]  /*3d30*/  FADD R14, R14, -R79.reuse ;  /* 0x8000004f0e0e7221 */ /* 0x100fe20000000000 */
[--C-:B------:R-:W-:Y:S01]  /*3d40*/  FADD R15, R15, -R79.reuse ;  /* 0x8000004f0f0f7221 */ /* 0x100fe20000000000 */
[--C-:B------:R-:W-:Y:S01]  /*3d50*/  FADD R16, R16, -R79.reuse ;  /* 0x8000004f10107221 */ /* 0x100fe20000000000 */
[----:B------:R-:W2:Y:S01]  /*3d60*/  MUFU.EX2 R5, R5 ;  /* 0x0000000500057308 */ /* 0x000ea20000000800 */
[----:B------:R-:W-:Y:S01]  /*3d70*/  FMUL R13, R13, 1.4426950216293334961 ;  /* 0x3fb8aa3b0d0d7820 */ /* 0x000fe20000400000 */
[----:B------:R-:W-:Y:S01]  /*3d80*/  FMUL R9, R14, 1.4426950216293334961 ;  /* 0x3fb8aa3b0e097820 */ /* 0x000fe20000400000 */
[----:B------:R-:W-:Y:S01]  /*3d90*/  FMUL R17, R15, 1.4426950216293334961 ;  /* 0x3fb8aa3b0f117820 */ /* 0x000fe20000400000 */
[--C-:B------:R-:W-:Y:S01]  /*3da0*/  FADD R18, R18, -R79.reuse ;  /* 0x8000004f12127221 */ /* 0x100fe20000000000 */
[----:B------:R-:W-:Y:S01]  /*3db0*/  FMUL R16, R16, 1.4426950216293334961 ;  /* 0x3fb8aa3b10107820 */ /* 0x000fe20000400000 */
[----:B------:R-:W-:Y:S01]  /*3dc0*/  FADD R106, R106, -R79 ;  /* 0x8000004f6a6a7221 */ /* 0x000fe20000000000 */
[----:B------:R-:W-:Y:S01]  /*3dd0*/  IMAD.U32 R14, R101, -0x80000000, RZ ;  /* 0x80000000650e7824 */ /* 0x000fe200078e00ff */
[----:B------:R1:W3:Y:S01]  /*3de0*/  MUFU.EX2 R124, R104 ;  /* 0x00000068007c7308 */ /* 0x0002e20000000800 */
[----:B------:R-:W-:Y:S01]  /*3df0*/  FMUL R15, R18, 1.4426950216293334961 ;  /* 0x3fb8aa3b120f7820 */ /* 0x000fe20000400000 */
[----:B------:R-:W-:Y:S01]  /*3e00*/  FMUL R106, R106, 1.4426950216293334961 ;  /* 0x3fb8aa3b6a6a7820 */ /* 0x000fe20000400000 */
[----:B------:R-:W-:Y:S06]  /*3e10*/  BAR.SYNC.DEFER_BLOCKING 0x0 ;  /* 0x0000000000007b1d */ /* 0x000fec0000010000 */
[----:B------:R-:W4:Y:S01]  /*3e20*/  MUFU.EX2 R6, R6 ;  /* 0x0000000600067308 */ /* 0x000f220000000800 */
[----:B-1----:R-:W-:-:S04]  /*3e30*/  FADD R104, R121, R4 ;  /* 0x0000000479687221 */ /* 0x002fc80000000000 */
[----:B--2---:R-:W-:-:S03]  /*3e40*/  FADD R11, R5, R104 ;  /* 0x00000068050b7221 */ /* 0x004fc60000000000 */
[----:B------:R-:W1:Y:S01]  /*3e50*/  MUFU.EX2 R119, R119 ;  /* 0x0000007700777308 */ /* 0x000e620000000800 */
[----:B---3--:R-:W-:-:S07]  /*3e60*/  FADD R11, R124, R11 ;  /* 0x0000000b7c0b7221 */ /* 0x008fce0000000000 */
[----:B------:R-:W2:Y:S08]  /*3e70*/  MUFU.EX2 R7, R7 ;  /* 0x0000000700077308 */ /* 0x000eb00000000800 */
[----:B------:R4:W3:Y:S08]  /*3e80*/  MUFU.EX2 R122, R10 ;  /* 0x0000000a007a7308 */ /* 0x0008f00000000800 */
[----:B------:R-:W5:Y:S01]  /*3e90*/  MUFU.EX2 R8, R8 ;  /* 0x0000000800087308 */ /* 0x000f620000000800 */
[----:B----4-:R-:W-:-:S04]  /*3ea0*/  FADD R10, R6, R11 ;  /* 0x0000000b060a7221 */ /* 0x010fc80000000000 */
[----:B-1----:R-:W-:-:S03]  /*3eb0*/  FADD R10, R119, R10 ;  /* 0x0000000a770a7221 */ /* 0x002fc60000000000 */
[----:B------:R-:W1:Y:S01]  /*3ec0*/  MUFU.EX2 R19, R12 ;  /* 0x0000000c00137308 */ /* 0x000e620000000800 */
[----:B--2---:R-:W-:-:S04]  /*3ed0*/  FADD R11, R7, R10 ;  /* 0x0000000a070b7221 */ /* 0x004fc80000000000 */
[----:B---3--:R-:W-:-:S03]  /*3ee0*/  FADD R11, R122, R11 ;  /* 0x0000000b7a0b7221 */ /* 0x008fc60000000000 */
[----:B------:R2:W3:Y:S01]  /*3ef0*/  MUFU.EX2 R120, R13 ;  /* 0x0000000d00787308 */ /* 0x0004e20000000800 */
[----:B-----5:R-:W-:-:S07]  /*3f00*/  FADD R10, R8, R11 ;  /* 0x0000000b080a7221 */ /* 0x020fce0000000000 */
[----:B------:R-:W4:Y:S01]  /*3f10*/  MUFU.EX2 R9, R9 ;  /* 0x0000000900097308 */ /* 0x000f220000000800 */
[----:B-1----:R-:W-:Y:S01]  /*3f20*/  FADD R11, R19, R10 ;  /* 0x0000000a130b7221 */ /* 0x002fe20000000000 */
[----:B--2---:R-:W-:-:S06]  /*3f30*/  IMAD.WIDE R12, R83, 0x2, R102 ;  /* 0x00000002530c7825 */ /* 0x004fcc00078e0266 */
[----:B------:R-:W1:Y:S01]  /*3f40*/  MUFU.EX2 R17, R17 ;  /* 0x0000001100117308 */ /* 0x000e620000000800 */
[----:B---3--:R-:W-:-:S07]  /*3f50*/  FADD R10, R120, R11 ;  /* 0x0000000b780a7221 */ /* 0x008fce0000000000 */
[----:B------:R-:W2:Y:S01]  /*3f60*/  MUFU.EX2 R118, R16 ;  /* 0x0000001000767308 */ /* 0x000ea20000000800 */
[----:B----4-:R-:W-:-:S07]  /*3f70*/  FADD R10, R9, R10 ;  /* 0x0000000a090a7221 */ /* 0x010fce0000000000 */
[----:B------:R-:W3:Y:S01]  /*3f80*/  MUFU.EX2 R15, R15 ;  /* 0x0000000f000f7308 */ /* 0x000ee20000000800 */
[----:B-1----:R-:W-:-:S07]  /*3f90*/  FADD R11, R17, R10 ;  /* 0x0000000a110b7221 */ /* 0x002fce0000000000 */
[----:B------:R-:W1:Y:S01]  /*3fa0*/  MUFU.EX2 R116, R106 ;  /* 0x0000006a00747308 */ /* 0x000e620000000800 */
[----:B--2---:R-:W-:-:S04]  /*3fb0*/  FADD R10, R118, R11 ;  /* 0x0000000b760a7221 */ /* 0x004fc80000000000 */
[----:B---3--:R-:W-:-:S04]  /*3fc0*/  FADD R11, R15, R10 ;  /* 0x0000000a0f0b7221 */ /* 0x008fc80000000000 */
[----:B-1----:R-:W-:-:S05]  /*3fd0*/  FADD R11, R116, R11 ;  /* 0x0000000b740b7221 */ /* 0x002fca0000000000 */
[----:B------:R-:W1:Y:S02]  /*3fe0*/  SHFL.BFLY PT, R10, R11, 0x10, 0x1f ;  /* 0x0e001f000b0a7f89 */ /* 0x000e6400000e0000 */
[----:B-1----:R-:W-:-:S05]  /*3ff0*/  FADD R105, R11, R10 ;  /* 0x0000000a0b697221 */ /* 0x002fca0000000000 */
[----:B------:R-:W-:Y:S01]  /*4000*/  @!P2 STS [R44+UR9+0x4000], R105 ;  /* 0x004000692c00a988 */ /* 0x000fe20008000809 */
[----:B------:R-:W-:Y:S06]  /*4010*/  BAR.SYNC.DEFER_BLOCKING 0x0 ;  /* 0x0000000000007b1d */ /* 0x000fec0000010000 */
[----:B------:R-:W1:Y:S04]  /*4020*/  @!P3 LDS R85, [R45+0x4000] ;  /* 0x004000002d55b984 */ /* 0x000e680000000800 */
[----:B-1----:R-:W1:Y:S02]  /*4030*/  SHFL.BFLY PT, R10, R85, 0x1, 0x1f ;  /* 0x0c201f00550a7f89 */ /* 0x002e6400000e0000 */
[----:B-1----:R-:W-:-:S05]  /*4040*/  FADD R10, R85, R10 ;  /* 0x0000000a550a7221 */ /* 0x002fca0000000000 */
[----:B------:R1:W-:Y:S01]  /*4050*/  @P4 STS [R45+0x4000], R10 ;  /* 0x0040000a2d004388 */ /* 0x0003e20000000800 */
[----:B------:R-:W-:Y:S06]  /*4060*/  BAR.SYNC.DEFER_BLOCKING 0x0 ;  /* 0x0000000000007b1d */ /* 0x000fec0000010000 */
[----:B------:R1:W2:Y:S01]  /*4070*/  LDS R101, [R29+UR9+0x4000] ;  /* 0x004000091d657984 */ /* 0x0002a20008000800 */
[----:B------:R-:W3:Y:S02]  /*4080*/  SYNCS.PHASECHK.TRANS64.TRYWAIT P1, [UR13], R14 ;  /* 0x0000000eff0075a7 */ /* 0x000ee4000802110d */
[----:B-123--:R-:W-:Y:S05]  /*4090*/  @!P1 BRA `(.L_x_15) ;  /* 0x00000018007c9947 */ /* 0x00efea0003800000 */
.L_x_24:
[C---:B------:R-:W-:Y:S01]  /*40a0*/  IMAD.WIDE R108, R83.reuse, 0x2, R92 ;  /* 0x00000002536c7825 */ /* 0x040fe200078e025c */
[----:B------:R-:W2:Y:S03]  /*40b0*/  LDG.E.U16 R12, desc[UR28][R12.64] ;  /* 0x0000001c0c0c7981 */ /* 0x000ea6000c1e1500 */
[C---:B------:R-:W-:Y:S01]  /*40c0*/  IMAD.WIDE R104, R83.reuse, 0x2, R88 ;  /* 0x0000000253687825 */ /* 0x040fe200078e0258 */
[----:B------:R1:W3:Y:S03]  /*40d0*/  LDG.E.U16 R16, desc[UR28][R108.64] ;  /* 0x0000001c6c107981 */ /* 0x0002e6000c1e1500 */
[C---:B------:R-:W-:Y:S01]  /*40e0*/  IMAD.WIDE R10, R83.reuse, 0x2, R76 ;  /* 0x00000002530a7825 */ /* 0x040fe200078e024c */
[----:B------:R-:W4:Y:S03]  /*40f0*/  LDG.E.U16 R18, desc[UR28][R104.64] ;  /* 0x0000001c68127981 */ /* 0x000f26000c1e1500 */
[C---:B------:R-:W-:Y:S01]  /*4100*/  IMAD.WIDE R112, R83.reuse, 0x2, R66 ;  /* 0x0000000253707825 */ /* 0x040fe200078e0242 */
[----:B------:R-:W5:Y:S03]  /*4110*/  LDG.E.U16 R14, desc[UR28][R110.64] ;  /* 0x0000001c6e0e7981 */ /* 0x000f66000c1e1500 */
[----:B-1----:R-:W-:-:S02]  /*4120*/  IMAD.WIDE R108, R83, 0x2, R98 ;  /* 0x00000002536c7825 */ /* 0x002fc400078e0262 */
[----:B------:R-:W5:Y:S04]  /*4130*/  LDG.E.U16 R112, desc[UR28][R112.64] ;  /* 0x0000001c70707981 */ /* 0x000f68000c1e1500 */
[----:B------:R1:W5:Y:S01]  /*4140*/  LDG.E.U16 R104, desc[UR28][R10.64] ;  /* 0x0000001c0a687981 */ /* 0x000362000c1e1500 */
[----:B------:R-:W-:-:S03]  /*4150*/  IMAD.WIDE R106, R83, 0x2, R70 ;  /* 0x00000002536a7825 */ /* 0x000fc600078e0246 */
[----:B------:R0:W5:Y:S01]  /*4160*/  LDG.E.U16 R13, desc[UR28][R108.64] ;  /* 0x0000001c6c0d7981 */ /* 0x000162000c1e1500 */
[----:B------:R-:W-:-:S03]  /*4170*/  IMAD.WIDE R114, R83, 0x2, R62 ;  /* 0x0000000253727825 */ /* 0x000fc600078e023e */
[----:B------:R-:W5:Y:S01]  /*4180*/  LDG.E.U16 R106, desc[UR28][R106.64] ;  /* 0x0000001c6a6a7981 */ /* 0x000f62000c1e1500 */
[----:B-1----:R-:W-:-:S03]  /*4190*/  IMAD.WIDE R10, R83, 0x2, R86 ;  /* 0x00000002530a7825 */ /* 0x002fc600078e0256 */
[----:B------:R-:W5:Y:S01]  /*41a0*/  LDG.E.U16 R114, desc[UR28][R114.64] ;  /* 0x0000001c72727981 */ /* 0x000f62000c1e1500 */
[----:B------:R-:W-:-:S03]  /*41b0*/  IMAD.WIDE R110, R83, 0x2, R94 ;  /* 0x00000002536e7825 */ /* 0x000fc600078e025e */
[----:B------:R1:W5:Y:S01]  /*41c0*/  LDG.E.U16 R113, desc[UR28][R10.64] ;  /* 0x0000001c0a717981 */ /* 0x000362000c1e1500 */
[----:B0-----:R-:W-:-:S03]  /*41d0*/  IMAD.WIDE R108, R83, 0x2, R90 ;  /* 0x00000002536c7825 */ /* 0x001fc600078e025a */
[----:B------:R0:W5:Y:S04]  /*41e0*/  LDG.E.U16 R105, desc[UR28][R110.64] ;  /* 0x0000001c6e697981 */ /* 0x000168000c1e1500 */
[----:B------:R0:W5:Y:S01]  /*41f0*/  LDG.E.U16 R107, desc[UR28][R108.64] ;  /* 0x0000001c6c6b7981 */ /* 0x000162000c1e1500 */
[----:B-1----:R-:W-:-:S04]  /*4200*/  IMAD.WIDE R10, R83, 0x2, R74 ;  /* 0x00000002530a7825 */ /* 0x002fc800078e024a */
[C---:B0-----:R-:W-:Y:S01]  /*4210*/  IMAD.WIDE R110, R83.reuse, 0x2, R60 ;  /* 0x00000002536e7825 */ /* 0x041fe200078e023c */
[----:B------:R0:W5:Y:S03]  /*4220*/  LDG.E.U16 R115, desc[UR28][R10.64] ;  /* 0x0000001c0a737981 */ /* 0x000166000c1e1500 */
[C---:B------:R-:W-:Y:S02]  /*4230*/  IMAD.WIDE R108, R83.reuse, 0x2, R64 ;  /* 0x00000002536c7825 */ /* 0x040fe400078e0240 */
[----:B------:R-:W5:Y:S04]  /*4240*/  LDG.E.U16 R111, desc[UR28][R110.64] ;  /* 0x0000001c6e6f7981 */ /* 0x000f68000c1e1500 */
[----:B------:R-:W5:Y:S01]  /*4250*/  LDG.E.U16 R109, desc[UR28][R108.64] ;  /* 0x0000001c6c6d7981 */ /* 0x000f62000c1e1500 */
[----:B0-----:R-:W-:-:S05]  /*4260*/  IMAD.WIDE R10, R83, 0x2, R68 ;  /* 0x00000002530a7825 */ /* 0x001fca00078e0244 */
[----:B------:R0:W5:Y:S01]  /*4270*/  LDG.E.U16 R117, desc[UR28][R10.64] ;  /* 0x0000001c0a757981 */ /* 0x000162000c1e1500 */
[----:B------:R-:W-:Y:S02]  /*4280*/  F2FP.BF16.F32.PACK_AB R4, R4, R121 ;  /* 0x000000790404723e */ /* 0x000fe400000010ff */
[----:B------:R-:W-:Y:S02]  /*4290*/  F2FP.BF16.F32.PACK_AB R5, R124, R5 ;  /* 0x000000057c05723e */ /* 0x000fe400000010ff */
[----:B------:R-:W-:Y:S02]  /*42a0*/  F2FP.BF16.F32.PACK_AB R6, R119, R6 ;  /* 0x000000067706723e */ /* 0x000fe400000010ff */
[----:B------:R-:W-:Y:S02]  /*42b0*/  F2FP.BF16.F32.PACK_AB R7, R122, R7 ;  /* 0x000000077a07723e */ /* 0x000fe400000010ff */
[----:B------:R-:W-:Y:S02]  /*42c0*/  F2FP.BF16.F32.PACK_AB R8, R19, R8 ;  /* 0x000000081308723e */ /* 0x000fe400000010ff */
[----:B------:R-:W-:-:S02]  /*42d0*/  F2FP.BF16.F32.PACK_AB R9, R9, R120 ;  /* 0x000000780909723e */ /* 0x000fc400000010ff */
[----:B0-----:R-:W-:Y:S02]  /*42e0*/  F2FP.BF16.F32.PACK_AB R10, R118, R17 ;  /* 0x00000011760a723e */ /* 0x001fe400000010ff */
[----:B------:R-:W-:Y:S01]  /*42f0*/  F2FP.BF16.F32.PACK_AB R11, R116, R15 ;  /* 0x0000000f740b723e */ /* 0x000fe200000010ff */
[----:B------:R-:W-:-:S03]  /*4300*/  FADD R100, -R79, R100 ;  /* 0x000000644f647221 */ /* 0x000fc60000000100 */
[----:B------:R-:W-:Y:S01]  /*4310*/  STTM.16dp32bit_t0_t15.x8 tmem[UR19], R4 ;  /* 0x00000004000079ed */ /* 0x000fe20008980013 */
[----:B------:R-:W-:Y:S01]  /*4320*/  STTM.16dp32bit_t16_t31.x8 tmem[UR19+0x8], R4 ;  /* 0x00000804000079ed */ /* 0x000fe200089a0013 */
[----:B------:R-:W-:-:S06]  /*4330*/  FMUL R100, R100, 1.4426950216293334961 ;  /* 0x3fb8aa3b64647820 */ /* 0x000fcc0000400000 */
[----:B------:R-:W0:Y:S01]  /*4340*/  MUFU.EX2 R100, R100 ;  /* 0x0000006400647308 */ /* 0x000e220000000800 */
[----:B------:R-:W-:Y:S01]  /*4350*/  ULEA UR13, UR21, UR9, 0x3 ;  /* 0x00000009150d7291 */ /* 0x000fe2000f8e18ff */
[----:B------:R-:W-:-:S03]  /*4360*/  UMOV UR4, UR5 ;  /* 0x0000000500047c82 */ /* 0x000fc60008000000 */
[----:B------:R-:W-:Y:S01]  /*4370*/  UIADD3 UR13, UPT, UPT, UR13, 0x8000, URZ ;  /* 0x000080000d0d7890 */ /* 0x000fe2000fffe0ff */
[----:B--2---:R-:W-:Y:S04]  /*4380*/  STS.U16 [R3+UR9+0x6000], R12 ;  /* 0x0060000c03007988 */ /* 0x004fe80008000409 */
[----:B---3--:R-:W-:Y:S04]  /*4390*/  STS.U16 [R3+UR9+0x6800], R16 ;  /* 0x0068001003007988 */ /* 0x008fe80008000409 */
[----:B----4-:R-:W-:Y:S04]  /*43a0*/  STS.U16 [R3+UR9+0x6c00], R18 ;  /* 0x006c001203007988 */ /* 0x010fe80008000409 */
[----:B-----5:R-:W-:Y:S04]  /*43b0*/  STS.U16 [R3+UR9+0x6400], R14 ;  /* 0x0064000e03007988 */ /* 0x020fe80008000409 */
[----:B------:R-:W-:Y:S04]  /*43c0*/  STS.U16 [R3+UR9+0x7800], R112 ;  /* 0x0078007003007988 */ /* 0x000fe80008000409 */
[----:B------:R-:W-:Y:S04]  /*43d0*/  STS.U16 [R3+UR9+0x7000], R104 ;  /* 0x0070006803007988 */ /* 0x000fe80008000409 */
[----:B------:R-:W-:Y:S04]  /*43e0*/  STS.U16 [R3+UR9+0x7400], R106 ;  /* 0x0074006a03007988 */ /* 0x000fe80008000409 */
[----:B------:R-:W-:Y:S04]  /*43f0*/  STS.U16 [R3+UR9+0x7c00], R114 ;  /* 0x007c007203007988 */ /* 0x000fe80008000409 */
        /* <DEDUP_REMOVED lines=8> */
[----:B------:R-:W3:Y:S02]  /*4480*/  FENCE.VIEW.ASYNC.T ;  /* 0x00000000000073c6 */ /* 0x000ee40000000200 */
[----:B---3--:R-:W-:Y:S06]  /*4490*/  BAR.SYNC.DEFER_BLOCKING 0x0 ;  /* 0x0000000000007b1d */ /* 0x008fec0000010000 */
[----:B-1----:R-:W-:Y:S01]  /*44a0*/  LDTM.16dp32bit_t0_t15.x16 R4, tmem[UR12] ;  /* 0x0000000c000479ee */ /* 0x002fe20008a00000 */
[----:B------:R-:W0:Y:S01]  /*44b0*/  LDTM.16dp32bit_t16_t31.x16 R4, tmem[UR12+0x10] ;  /* 0x0000100c000479ee */ /* 0x000e220008a20000 */
[----:B------:R-:W-:Y:S01]  /*44c0*/  NOP ;  /* 0x0000000000007918 */ /* 0x000fe20000000000 */
[C---:B0-----:R-:W-:Y:S01]  /*44d0*/  FMUL R4, R100.reuse, R4 ;  /* 0x0000000464047220 */ /* 0x041fe20000400000 */
        /* <DEDUP_REMOVED lines=16> */
[----:B------:R2:W-:Y:S01]  /*45e0*/  STTM.16dp32bit_t16_t31.x16 tmem[UR12+0x10], R4 ;  /* 0x00001004000079ed */ /* 0x0005e20008a2000c */
[----:B------:R-:W0:Y:S02]  /*45f0*/  FENCE.VIEW.ASYNC.T ;  /* 0x00000000000073c6 */ /* 0x000e240000000200 */
[----:B0-----:R-:W-:Y:S06]  /*4600*/  BAR.SYNC.DEFER_BLOCKING 0x0 ;  /* 0x0000000000007b1d */ /* 0x001fec0000010000 */
[----:B------:R0:W-:Y:S06]  /*4610*/  MEMBAR.ALL.CTA ;  /* 0x0000000000007992 */ /* 0x0001ec0000008000 */
[----:B0-----:R-:W0:Y:S02]  /*4620*/  FENCE.VIEW.ASYNC.S ;  /* 0x00000000000073c6 */ /* 0x001e240000000000 */
[----:B0-----:R-:W-:Y:S06]  /*4630*/  BAR.SYNC.DEFER_BLOCKING 0x0 ;  /* 0x0000000000007b1d */ /* 0x001fec0000010000 */
[----:B------:R-:W-:Y:S05]  /*4640*/  BRA.U UP1, `(.L_x_16) ;  /* 0x0000000101547547 */ /* 0x000fea000b800000 */
[----:B------:R-:W-:Y:S02]  /*4650*/  UIADD3 UR23, UPT, UPT, UR10, 0x48, URZ ;  /* 0x000000480a177890 */ /* 0x000fe4000fffe0ff */
[----:B------:R-:W-:Y:S02]  /*4660*/  UIADD3 UR25, UPT, UPT, UR10, 0x50, URZ ;  /* 0x000000500a197890 */ /* 0x000fe4000fffe0ff */
        /* <DEDUP_REMOVED lines=19> */
.L_x_16:
[----:B------:R-:W-:Y:S01]  /*47a0*/  ISETP.GE.U32.AND P1, PT, R80, R21, PT ;  /* 0x000000155000720c */ /* 0x000fe20003f26070 */
[----:B------:R-:W-:Y:S01]  /*47b0*/  UIADD3 UR21, UPT, UPT, UR21, 0x1, URZ ;  /* 0x0000000115157890 */ /* 0x000fe2000fffe0ff */
[----:B------:R-:W-:Y:S01]  /*47c0*/  FFMA R78, R100, R78, R101 ;  /* 0x0000004e644e7223 */ /* 0x000fe20000000065 */
[----:B------:R-:W-:Y:S01]  /*47d0*/  VIADD R83, R83, UR20 ;  /* 0x0000001453537c36 */ /* 0x000fe20008000000 */
[----:B------:R-:W-:Y:S01]  /*47e0*/  ISETP.GE.U32.AND.EX P1, PT, R82, RZ, PT, P1 ;  /* 0x000000ff5200720c */ /* 0x000fe20003f26110 */
[----:B------:R-:W-:Y:S01]  /*47f0*/  UISETP.GT.AND UP2, UPT, UR21, 0x1, UPT ;  /* 0x000000011500788c */ /* 0x000fe2000bf44270 */
[----:B------:R-:W-:Y:S02]  /*4800*/  IMAD.U32 R101, RZ, RZ, UR4 ;  /* 0x00000004ff657e24 */ /* 0x000fe4000f8e00ff */
[----:B------:R-:W-:Y:S01]  /*4810*/  IMAD.IADD R81, R73, 0x1, R81 ;  /* 0x0000000149517824 */ /* 0x000fe200078e0251 */
[----:B0-----:R-:W-:Y:S01]  /*4820*/  USEL UR5, URZ, 0x1, !UP2 ;  /* 0x00000001ff057887 */ /* 0x001fe2000d000000 */
[----:B--2---:R-:W-:Y:S01]  /*4830*/  IMAD.MOV.U32 R105, RZ, RZ, R80 ;  /* 0x000000ffff697224 */ /* 0x004fe200078e0050 */
[----:B------:R-:W-:Y:S01]  /*4840*/  USEL UR21, UR21, URZ, !UP2 ;  /* 0x000000ff15157287 */ /* 0x000fe2000d000000 */
[----:B------:R-:W-:Y:S01]  /*4850*/  IMAD.MOV.U32 R104, RZ, RZ, R82 ;  /* 0x000000ffff687224 */ /* 0x000fe200078e0052 */
[----:B------:R-:W-:Y:S01]  /*4860*/  ULOP3.LUT UR5, UR4, UR5, URZ, 0x3c, !UPT ;  /* 0x0000000504057292 */ /* 0x000fe2000f8e3cff */
[----:B------:R-:W-:-:S03]  /*4870*/  IMAD.MOV.U32 R100, RZ, RZ, R79 ;  /* 0x000000ffff647224 */ /* 0x000fc600078e004f */
[----:B------:R-:W-:Y:S08]  /*4880*/  @!P1 BRA `(.L_x_17) ;  /* 0xffffffe400c09947 */ /* 0x000ff0000383ffff */
.L_x_12:
[----:B------:R-:W-:Y:S01]  /*4890*/  ISETP.GE.AND P3, PT, R26, 0x1, PT ;  /* 0x000000011a00780c */ /* 0x000fe20003f66270 */
[----:B0-2---:R-:W-:Y:S02]  /*48a0*/  IMAD.SHL.U32 R4, R0, 0x20, RZ ;  /* 0x0000002000047824 */ /* 0x005fe400078e00ff */
[----:B------:R-:W-:Y:S01]  /*48b0*/  FMUL R3, R78, 8388608 ;  /* 0x4b0000004e037820 */ /* 0x000fe20000400000 */
[C---:B------:R-:W-:Y:S01]  /*48c0*/  IMAD.SHL.U32 R21, R0.reuse, 0x10, RZ ;  /* 0x0000001000157824 */ /* 0x040fe200078e00ff */
[--C-:B------:R-:W-:Y:S01]  /*48d0*/  SHF.R.S32.HI R22, RZ, 0x5, R0.reuse ;  /* 0x00000005ff167819 */ /* 0x100fe20000011400 */
[----:B------:R-:W-:Y:S01]  /*48e0*/  IMAD.SHL.U32 R20, R0, 0x4, RZ ;  /* 0x0000000400147824 */ /* 0x000fe200078e00ff */
[----:B------:R-:W-:Y:S02]  /*48f0*/  FSETP.GEU.AND P2, PT, R78, 1.175494350822287508e-38, PT ;  /* 0x008000004e00780b */ /* 0x000fe40003f4e000 */
[----:B------:R-:W-:Y:S02]  /*4900*/  LOP3.LUT R4, R4, 0x300, RZ, 0xc0, !PT ;  /* 0x0000030004047812 */ /* 0x000fe400078ec0ff */
[----:B------:R-:W-:-:S02]  /*4910*/  SHF.R.S32.HI R24, RZ, 0x2, R0 ;  /* 0x00000002ff187819 */ /* 0x000fc40000011400 */
[----:B------:R-:W-:Y:S02]  /*4920*/  FSETP.GT.AND P1, PT, |R78|, 8.50705917302346158658e+37, PT ;  /* 0x7e8000004e00780b */ /* 0x000fe40003f24200 */
[----:B------:R-:W-:Y:S02]  /*4930*/  SGXT R22, R22, 0x1 ;  /* 0x000000011616781a */ /* 0x000fe40000000200 */
[----:B------:R-:W-:Y:S02]  /*4940*/  FSEL R27, R3, R78, !P2 ;  /* 0x0000004e031b7208 */ /* 0x000fe40005000000 */
[----:B------:R-:W-:Y:S01]  /*4950*/  LOP3.LUT R23, R4, 0x870, R21, 0xf8, !PT ;  /* 0x0000087004177812 */ /* 0x000fe200078ef815 */
[----:B------:R-:W-:Y:S06]  /*4960*/  @!P3 BRA `(.L_x_18) ;  /* 0x000000000010b947 */ /* 0x000fec0003800000 */
[----:B------:R-:W-:-:S06]  /*4970*/  USHF.L.U32 UR4, UR4, 0x1f, URZ ;  /* 0x0000001f04047899 */ /* 0x000fcc00080006ff */
[----:B------:R-:W-:-:S04]  /*4980*/  IMAD.U32 R3, RZ, RZ, UR4 ;  /* 0x00000004ff037e24 */ /* 0x000fc8000f8e00ff */
[----:B------:R-:W0:Y:S02]  /*4990*/  SYNCS.PHASECHK.TRANS64.TRYWAIT P3, [UR13], R3 ;  /* 0x00000003ff0075a7 */ /* 0x000e24000806110d */
[----:B0-----:R-:W-:Y:S05]  /*49a0*/  @!P3 BRA `(.L_x_19) ;  /* 0x000000100044b947 */ /* 0x001fea0003800000 */
.L_x_18:
[----:B------:R-:W-:Y:S01]  /*49b0*/  BAR.SYNC.DEFER_BLOCKING 0x0 ;  /* 0x0000000000007b1d */ /* 0x000fe20000010000 */
[----:B------:R-:W-:Y:S01]  /*49c0*/  LOP3.LUT R25, R21, 0x30, RZ, 0xc0, !PT ;  /* 0x0000003015197812 */ /* 0x000fe200078ec0ff */
[----:B------:R-:W-:Y:S01]  /*49d0*/  VIADD R3, R27, 0xc0cafb0d ;  /* 0xc0cafb0d1b037836 */ /* 0x000fe20000000000 */
[C---:B------:R-:W-:Y:S01]  /*49e0*/  FSETP.GEU.AND P3, PT, |R78|.reuse, 1.175494350822287508e-38, PT ;  /* 0x008000004e00780b */ /* 0x040fe20003f6e200 */
[----:B------:R-:W-:Y:S01]  /*49f0*/  @P1 FMUL R78, R78, 0.25 ;  /* 0x3e8000004e4e1820 */ /* 0x000fe20000400000 */
[----:B------:R-:W-:Y:S01]  /*4a00*/  LOP3.LUT R26, R25, 0x3c0, R20, 0xf8, !PT ;  /* 0x000003c0191a7812 */ /* 0x000fe200078ef814 */
[----:B------:R-:W-:Y:S01]  /*4a10*/  IMAD.MOV.U32 R28, RZ, RZ, 0x3dc6b27f ;  /* 0x3dc6b27fff1c7424 */ /* 0x000fe200078e00ff */
[----:B------:R-:W-:Y:S01]  /*4a20*/  LOP3.LUT R20, R3, 0xff800000, RZ, 0xc0, !PT ;  /* 0xff80000003147812 */ /* 0x000fe200078ec0ff */
[----:B------:R-:W0:Y:S01]  /*4a30*/  LDC R30, c[0x0][0x3e8] ;  /* 0x0000fa00ff1e7b82 */ /* 0x000e220000000800 */
[----:B------:R-:W-:Y:S01]  /*4a40*/  SGXT R21, R24, 0x1 ;  /* 0x000000011815781a */ /* 0x000fe20000000200 */
[----:B------:R-:W1:Y:S01]  /*4a50*/  LDCU.64 UR4, c[0x0][0x3e0] ;  /* 0x00007c00ff0477ac */ /* 0x000e620008000a00 */
[----:B------:R-:W-:Y:S01]  /*4a60*/  LOP3.LUT R24, R23, 0x1040, R22, 0x78, !PT ;  /* 0x0000104017187812 */ /* 0x000fe200078e7816 */
[----:B------:R-:W-:Y:S01]  /*4a70*/  IMAD.IADD R3, R27, 0x1, -R20 ;  /* 0x000000011b037824 */ /* 0x000fe200078e0a14 */
[----:B------:R-:W-:Y:S01]  /*4a80*/  LOP3.LUT R26, R26, 0x1040, R21, 0x78, !PT ;  /* 0x000010401a1a7812 */ /* 0x000fe200078e7815 */
[----:B------:R-:W-:Y:S01]  /*4a90*/  IMAD.SHL.U32 R23, R0, 0x2, RZ ;  /* 0x0000000200177824 */ /* 0x000fe200078e00ff */
[----:B------:R-:W-:Y:S01]  /*4aa0*/  I2FP.F32.S32 R20, R20 ;  /* 0x0000001400147245 */ /* 0x000fe20000201400 */
[----:B------:R-:W-:Y:S01]  /*4ab0*/  FADD R21, R3, -1 ;  /* 0xbf80000003157421 */ /* 0x000fe20000000000 */
[----:B------:R-:W-:Y:S01]  /*4ac0*/  @!P3 FMUL R78, R78, 16777216 ;  /* 0x4b8000004e4eb820 */ /* 0x000fe20000400000 */
[C---:B------:R-:W-:Y:S01]  /*4ad0*/  IMAD.SHL.U32 R22, R0.reuse, 0x80, RZ ;  /* 0x0000008000167824 */ /* 0x040fe200078e00ff */
[----:B------:R-:W-:Y:S01]  /*4ae0*/  LOP3.LUT R3, R23, 0x80, RZ, 0xc0, !PT ;  /* 0x0000008017037812 */ /* 0x000fe200078ec0ff */
[----:B------:R-:W2:Y:S01]  /*4af0*/  LDC.64 R32, c[0x0][0x398] ;  /* 0x0000e600ff207b82 */ /* 0x000ea20000000a00 */
[----:B------:R-:W-:-:S02]  /*4b00*/  ISETP.GE.U32.AND P4, PT, R0, 0x20, PT ;  /* 0x000000200000780c */ /* 0x000fc40003f86070 */
[----:B------:R-:W-:Y:S02]  /*4b10*/  IADD3 R24, PT, PT, R24, UR9, R3 ;  /* 0x0000000918187c10 */ /* 0x000fe4000fffe003 */
[----:B------:R-:W3:Y:S01]  /*4b20*/  MUFU.RCP R3, R78 ;  /* 0x0000004e00037308 */ /* 0x000ee20000001000 */
[----:B------:R-:W-:Y:S01]  /*4b30*/  LOP3.LUT R23, R22, 0x400, RZ, 0xc0, !PT ;  /* 0x0000040016177812 */ /* 0x000fe200078ec0ff */
[C---:B------:R-:W-:Y:S01]  /*4b40*/  FFMA.FTZ R22, R21.reuse, R28, -0.16845393180847167969 ;  /* 0xbe2c7f3015167423 */ /* 0x040fe2000001001c */
[----:B------:R-:W4:Y:S02]  /*4b50*/  @!P0 SYNCS.CCTL.IV [UR9+0x8000] ;  /* 0x00800000ff0089b1 */ /* 0x000f240008000009 */
[----:B----4-:R-:W-:Y:S01]  /*4b60*/  BAR.SYNC.DEFER_BLOCKING 0x0 ;  /* 0x0000000000007b1d */ /* 0x010fe20000010000 */
[----:B------:R-:W-:Y:S01]  /*4b70*/  IADD3 R26, PT, PT, R26, UR9, R23 ;  /* 0x000000091a1a7c10 */ /* 0x000fe2000fffe017 */
[----:B------:R-:W-:Y:S01]  /*4b80*/  FFMA.FTZ R22, R21, R22, 0.1716887056827545166 ;  /* 0x3e2fcf2a15167423 */ /* 0x000fe20000010016 */
[----:B-1----:R-:W-:-:S03]  /*4b90*/  UIMAD UR4, UR8, UR4, URZ ;  /* 0x00000004080472a4 */ /* 0x002fc6000f8e02ff */
[C---:B------:R-:W-:Y:S01]  /*4ba0*/  FFMA.FTZ R22, R21.reuse, R22, -0.17900948226451873779 ;  /* 0xbe374e4315167423 */ /* 0x040fe20000010016 */
[----:B------:R-:W-:Y:S01]  /*4bb0*/  USHF.L.U32 UR6, UR4, 0x1, URZ ;  /* 0x0000000104067899 */ /* 0x000fe200080006ff */
[----:B------:R-:W-:Y:S01]  /*4bc0*/  LDTM.16dp32bit_t0_t15.x16 R4, tmem[UR12] ;  /* 0x0000000c000479ee */ /* 0x000fe20008a00000 */
[----:B------:R-:W1:Y:S01]  /*4bd0*/  LDTM.16dp32bit_t16_t31.x16 R4, tmem[UR12+0x10] ;  /* 0x0000100c000479ee */ /* 0x000e620008a20000 */
[----:B------:R-:W-:-:S04]  /*4be0*/  FFMA.FTZ R22, R21, R22, 0.20512372255325317383 ;  /* 0x3e520bf415167423 */ /* 0x000fc80000010016 */
[----:B------:R-:W-:-:S04]  /*4bf0*/  FFMA.FTZ R22, R21, R22, -0.24046532809734344482 ;  /* 0xbe763c8b15167423 */ /* 0x000fc80000010016 */
[----:B------:R-:W-:-:S04]  /*4c00*/  FFMA.FTZ R22, R21, R22, 0.28857114911079406738 ;  /* 0x3e93bf9915167423 */ /* 0x000fc80000010016 */
[C---:B------:R-:W-:Y:S01]  /*4c10*/  FFMA.FTZ R22, R21.reuse, R22, -0.36067417263984680176 ;  /* 0xbeb8aa4915167423 */ /* 0x040fe20000010016 */
[----:B------:R-:W4:Y:S01]  /*4c20*/  @!P0 SYNCS.CCTL.IV [UR9+0x8008] ;  /* 0x00800800ff0089b1 */ /* 0x000f220008000009 */
[----:B------:R-:W-:Y:S02]  /*4c30*/  NOP ;  /* 0x0000000000007918 */ /* 0x000fe40000000000 */
[----:B------:R-:W-:Y:S01]  /*4c40*/  FFMA.FTZ R22, R21, R22, 0.48089820146560668945 ;  /* 0x3ef6384a15167423 */ /* 0x000fe20000010016 */
[----:B------:R-:W-:-:S03]  /*4c50*/  ISETP.GE.U32.AND P0, PT, R27, 0x7f800000, PT ;  /* 0x7f8000001b00780c */ /* 0x000fc60003f06070 */
[----:B------:R-:W-:Y:S01]  /*4c60*/  FFMA.FTZ R22, R21, R22, -0.72134751081466674805 ;  /* 0xbf38aa3b15167423 */ /* 0x000fe20000010016 */
[----:B-1----:R-:W-:Y:S01]  /*4c70*/  @P1 FMUL R8, R8, 0.25 ;  /* 0x3e80000008081820 */ /* 0x002fe20000400000 */
[----:B------:R-:W-:Y:S01]  /*4c80*/  @P1 FMUL R9, R9, 0.25 ;  /* 0x3e80000009091820 */ /* 0x000fe20000400000 */
[----:B------:R-:W-:Y:S01]  /*4c90*/  @P1 FMUL R10, R10, 0.25 ;  /* 0x3e8000000a0a1820 */ /* 0x000fe20000400000 */
[----:B------:R-:W-:Y:S01]  /*4ca0*/  @P1 FMUL R11, R11, 0.25 ;  /* 0x3e8000000b0b1820 */ /* 0x000fe20000400000 */
[----:B------:R-:W-:Y:S01]  /*4cb0*/  @P1 FMUL R16, R16, 0.25 ;  /* 0x3e80000010101820 */ /* 0x000fe20000400000 */
[----:B------:R-:W-:Y:S01]  /*4cc0*/  @!P3 FMUL R8, R8, 16777216 ;  /* 0x4b8000000808b820 */ /* 0x000fe20000400000 */
[----:B------:R-:W-:Y:S01]  /*4cd0*/  @P1 FMUL R17, R17, 0.25 ;  /* 0x3e80000011111820 */ /* 0x000fe20000400000 */
[----:B------:R-:W-:Y:S01]  /*4ce0*/  @!P3 FMUL R9, R9, 16777216 ;  /* 0x4b8000000909b820 */ /* 0x000fe20000400000 */
[----:B------:R-:W-:Y:S01]  /*4cf0*/  @P1 FMUL R4, R4, 0.25 ;  /* 0x3e80000004041820 */ /* 0x000fe20000400000 */
[----:B------:R-:W-:Y:S01]  /*4d00*/  @P1 FMUL R5, R5, 0.25 ;  /* 0x3e80000005051820 */ /* 0x000fe20000400000 */
[----:B------:R-:W-:Y:S01]  /*4d10*/  @P1 FMUL R6, R6, 0.25 ;  /* 0x3e80000006061820 */ /* 0x000fe20000400000 */
[----:B------:R-:W-:Y:S01]  /*4d20*/  @P1 FMUL R7, R7, 0.25 ;  /* 0x3e80000007071820 */ /* 0x000fe20000400000 */
        /* <DEDUP_REMOVED lines=8> */
[----:B------:R-:W-:Y:S01]  /*4db0*/  @!P3 FMUL R16, R16, 16777216 ;  /* 0x4b8000001010b820 */ /* 0x000fe20000400000 */
[----:B---3--:R-:W-:Y:S01]  /*4dc0*/  FMUL R23, R3, R8 ;  /* 0x0000000803177220 */ /* 0x008fe20000400000 */
[----:B------:R-:W-:Y:S01]  /*4dd0*/  @!P3 FMUL R17, R17, 16777216 ;  /* 0x4b8000001111b820 */ /* 0x000fe20000400000 */
[----:B------:R-:W-:Y:S01]  /*4de0*/  FMUL R8, R3, R9 ;  /* 0x0000000903087220 */ /* 0x000fe20000400000 */
[----:B------:R-:W-:Y:S01]  /*4df0*/  @!P3 FMUL R4, R4, 16777216 ;  /* 0x4b8000000404b820 */ /* 0x000fe20000400000 */
[----:B------:R-:W-:Y:S01]  /*4e00*/  @!P3 FMUL R5, R5, 16777216 ;  /* 0x4b8000000505b820 */ /* 0x000fe20000400000 */
[----:B------:R-:W-:Y:S01]  /*4e10*/  @!P3 FMUL R6, R6, 16777216 ;  /* 0x4b8000000606b820 */ /* 0x000fe20000400000 */
[----:B------:R-:W-:Y:S01]  /*4e20*/  @!P3 FMUL R7, R7, 16777216 ;  /* 0x4b8000000707b820 */ /* 0x000fe20000400000 */
[----:B------:R-:W-:Y:S01]  /*4e30*/  @!P3 FMUL R18, R18, 16777216 ;  /* 0x4b8000001212b820 */ /* 0x000fe20000400000 */
[----:B------:R-:W-:Y:S01]  /*4e40*/  FMUL R9, R3, R10 ;  /* 0x0000000a03097220 */ /* 0x000fe20000400000 */
[----:B------:R-:W-:Y:S01]  /*4e50*/  @!P3 FMUL R12, R12, 16777216 ;  /* 0x4b8000000c0cb820 */ /* 0x000fe20000400000 */
[----:B------:R-:W-:Y:S01]  /*4e60*/  @!P3 FMUL R13, R13, 16777216 ;  /* 0x4b8000000d0db820 */ /* 0x000fe20000400000 */
[----:B------:R-:W-:Y:S01]  /*4e70*/  @!P3 FMUL R14, R14, 16777216 ;  /* 0x4b8000000e0eb820 */ /* 0x000fe20000400000 */
[----:B------:R-:W-:Y:S01]  /*4e80*/  @!P3 FMUL R15, R15, 16777216 ;  /* 0x4b8000000f0fb820 */ /* 0x000fe20000400000 */
[----:B------:R-:W-:Y:S01]  /*4e90*/  @!P3 FMUL R19, R19, 16777216 ;  /* 0x4b8000001313b820 */ /* 0x000fe20000400000 */
        /* <DEDUP_REMOVED lines=12> */
[----:B------:R-:W-:Y:S01]  /*4f60*/  FMUL R18, R3, R19 ;  /* 0x0000001303127220 */ /* 0x000fe20000400000 */
[----:B------:R-:W-:Y:S01]  /*4f70*/  F2FP.BF16.F32.PACK_AB R4, R23, R4 ;  /* 0x000000041704723e */ /* 0x000fe200000010ff */
[----:B------:R-:W-:Y:S01]  /*4f80*/  FMUL R22, R21, R22 ;  /* 0x0000001615167220 */ /* 0x000fe20000400000 */
[----:B------:R-:W-:Y:S01]  /*4f90*/  F2FP.BF16.F32.PACK_AB R5, R8, R5 ;  /* 0x000000050805723e */ /* 0x000fe200000010ff */
[----:B------:R-:W-:Y:S01]  /*4fa0*/  IMAD R8, R2, UR5, RZ ;  /* 0x0000000502087c24 */ /* 0x000fe2000f8e02ff */
[----:B------:R-:W-:Y:S01]  /*4fb0*/  F2FP.BF16.F32.PACK_AB R6, R9, R6 ;  /* 0x000000060906723e */ /* 0x000fe200000010ff */
[----:B------:R-:W-:Y:S01]  /*4fc0*/  FMUL R22, R21, R22 ;  /* 0x0000001615167220 */ /* 0x000fe20000400000 */
[----:B------:R-:W-:Y:S01]  /*4fd0*/  F2FP.BF16.F32.PACK_AB R7, R10, R7 ;  /* 0x000000070a07723e */ /* 0x000fe200000010ff */
[----:B------:R-:W-:Y:S01]  /*4fe0*/  @P0 IMAD.MOV.U32 R10, RZ, RZ, 0x7f800000 ;  /* 0x7f800000ff0a0424 */ /* 0x000fe200078e00ff */
[----:B------:R-:W-:Y:S01]  /*4ff0*/  F2FP.BF16.F32.PACK_AB R12, R11, R12 ;  /* 0x0000000c0b0c723e */ /* 0x000fe200000010ff */
[----:B------:R-:W-:Y:S01]  /*5000*/  FFMA.FTZ R22, R21, 1.4426950216293334961, R22 ;  /* 0x3fb8aa3b15167823 */ /* 0x000fe20000010016 */
[----:B------:R-:W-:Y:S01]  /*5010*/  F2FP.BF16.F32.PACK_AB R13, R16, R13 ;  /* 0x0000000d100d723e */ /* 0x000fe200000010ff */
[----:B----4-:R-:W-:Y:S01]  /*5020*/  STSM.16.M88.4 [R24], R4 ;  /* 0x0000000418007844 */ /* 0x010fe20000000200 */
[----:B------:R-:W-:Y:S01]  /*5030*/  F2FP.BF16.F32.PACK_AB R14, R17, R14 ;  /* 0x0000000e110e723e */ /* 0x000fe200000010ff */
[----:B------:R-:W-:Y:S01]  /*5040*/  UIMAD.WIDE UR4, UR4, 0x2, URZ ;  /* 0x00000002040478a5 */ /* 0x000fe2000f8e02ff */
[----:B------:R-:W-:-:S02]  /*5050*/  F2FP.BF16.F32.PACK_AB R15, R18, R15 ;  /* 0x0000000f120f723e */ /* 0x000fc400000010ff */
[--C-:B------:R-:W-:Y:S02]  /*5060*/  SHF.R.U32.HI R11, RZ, 0x6, R0.reuse ;  /* 0x00000006ff0b7819 */ /* 0x100fe40000011600 */
[----:B------:R-:W-:Y:S01]  /*5070*/  FSEL R3, RZ, -23, P2 ;  /* 0xc1b80000ff037808 */ /* 0x000fe20001000000 */
[----:B------:R1:W-:Y:S01]  /*5080*/  STSM.16.M88.4 [R24+0x400], R12 ;  /* 0x0004000c18007844 */ /* 0x0003e20000000200 */
[----:B------:R-:W-:Y:S02]  /*5090*/  SGXT.U32 R11, R11, 0x2 ;  /* 0x000000020b0b781a */ /* 0x000fe40000000000 */
[----:B------:R-:W-:Y:S01]  /*50a0*/  SHF.R.U32.HI R9, RZ, 0x2, R0 ;  /* 0x00000002ff097819 */ /* 0x000fe20000011600 */
[----:B------:R-:W-:Y:S01]  /*50b0*/  BAR.SYNC.DEFER_BLOCKING 0x0 ;  /* 0x0000000000007b1d */ /* 0x000fe20000010000 */
[----:B------:R-:W-:Y:S01]  /*50c0*/  FFMA.FTZ R3, R20, 1.1920928955078125e-07, R3 ;  /* 0x3400000014037823 */ /* 0x000fe20000010003 */
[----:B0-----:R-:W-:Y:S01]  /*50d0*/  IMAD R11, R11, R30, RZ ;  /* 0x0000001e0b0b7224 */ /* 0x001fe200078e02ff */
[----:B------:R-:W-:-:S02]  /*50e0*/  LOP3.LUT R9, R9, 0x38, RZ, 0xc0, !PT ;  /* 0x0000003809097812 */ /* 0x000fc400078ec0ff */
[----:B------:R-:W-:Y:S01]  /*50f0*/  FADD R3, R3, R22 ;  /* 0x0000001603037221 */ /* 0x000fe20000000000 */
[----:B------:R-:W-:Y:S01]  /*5100*/  @P0 FFMA.FTZ R3, R27, R10, +INF ;  /* 0x7f8000001b030423 */ /* 0x000fe2000001000a */
[----:B------:R-:W-:Y:S01]  /*5110*/  LOP3.LUT R34, R9, 0x1f, R0, 0xf8, !PT ;  /* 0x0000001f09227812 */ /* 0x000fe200078ef800 */
[C---:B------:R-:W-:Y:S01]  /*5120*/  IMAD.SHL.U32 R9, R8.reuse, 0x2, RZ ;  /* 0x0000000208097824 */ /* 0x040fe200078e00ff */
[----:B------:R-:W-:Y:S01]  /*5130*/  FSETP.NEU.AND P1, PT, R27, RZ, PT ;  /* 0x000000ff1b00720b */ /* 0x000fe20003f2d000 */
[----:B------:R-:W-:Y:S01]  /*5140*/  IMAD.HI R8, R8, 0x2, RZ ;  /* 0x0000000208087827 */ /* 0x000fe200078e02ff */
[----:B------:R-:W0:Y:S02]  /*5150*/  LDCU UR4, c[0x0][0x3ec] ;  /* 0x00007d80ff0477ac */ /* 0x000e240008000800 */
[----:B------:R-:W-:Y:S01]  /*5160*/  FSEL R10, R3, -INF , P1 ;  /* 0xff800000030a7808 */ /* 0x000fe20000800000 */
[----:B-1----:R-:W-:Y:S01]  /*5170*/  IMAD R13, R30, 0x4, R11 ;  /* 0x000000041e0d7824 */ /* 0x002fe200078e020b */
[----:B--2---:R-:W-:Y:S01]  /*5180*/  IADD3 R32, P0, P2, R9, UR6, R32 ;  /* 0x0000000609207c10 */ /* 0x004fe2000fa1e020 */
[----:B------:R-:W-:-:S02]  /*5190*/  IMAD.SHL.U32 R9, R34, 0x8, RZ ;  /* 0x0000000822097824 */ /* 0x000fc400078e00ff */
[----:B------:R-:W-:Y:S01]  /*51a0*/  IMAD R15, R30, 0x4, R13 ;  /* 0x000000041e0f7824 */ /* 0x000fe200078e020d */
[----:B------:R-:W-:Y:S01]  /*51b0*/  IADD3.X R38, PT, PT, R8, UR5, R33, P0, P2 ;  /* 0x0000000508267c10 */ /* 0x000fe200087e4421 */
[----:B------:R-:W-:Y:S01]  /*51c0*/  FFMA R79, R10, 0.69314718246459960938, R79 ;  /* 0x3f3172180a4f7823 */ /* 0x000fe2000000004f */
[-C--:B------:R-:W-:Y:S01]  /*51d0*/  LEA R8, P0, R11, R32.reuse, 0x1 ;  /* 0x000000200b087211 */ /* 0x080fe200078008ff */
[C---:B------:R-:W-:Y:S01]  /*51e0*/  IMAD R3, R30.reuse, 0x4, R15 ;  /* 0x000000041e037824 */ /* 0x040fe200078e020f */
[----:B------:R-:W-:Y:S01]  /*51f0*/  LOP3.LUT R14, R9, 0xc0, RZ, 0xc0, !PT ;  /* 0x000000c0090e7812 */ /* 0x000fe200078ec0ff */
[----:B------:R-:W1:Y:S01]  /*5200*/  LDSM.16.M88.4 R4, [R26] ;  /* 0x000000001a04783b */ /* 0x000e620000000200 */
[----:B------:R-:W-:Y:S01]  /*5210*/  LEA R12, P1, R13, R32, 0x1 ;  /* 0x000000200d0c7211 */ /* 0x000fe200078208ff */
[----:B------:R-:W-:Y:S01]  /*5220*/  IMAD R19, R30, 0x4, R3 ;  /* 0x000000041e137824 */ /* 0x000fe200078e0203 */
[-C--:B------:R-:W-:Y:S01]  /*5230*/  LEA.HI.X.SX32 R9, R11, R38.reuse, 0x1, P0 ;  /* 0x000000260b097211 */ /* 0x080fe200000f0eff */
[----:B------:R-:W-:Y:S01]  /*5240*/  IMAD.SHL.U32 R34, R34, 0x10, RZ ;  /* 0x0000001022227824 */ /* 0x000fe200078e00ff */
[----:B------:R-:W-:Y:S01]  /*5250*/  LEA.HI.X.SX32 R13, R13, R38, 0x1, P1 ;  /* 0x000000260d0d7211 */ /* 0x000fe200008f0eff */
[----:B------:R-:W-:Y:S01]  /*5260*/  IMAD R21, R30, 0x4, R19 ;  /* 0x000000041e157824 */ /* 0x000fe200078e0213 */
[-C--:B------:R-:W-:Y:S01]  /*5270*/  LEA R16, P1, R3, R32.reuse, 0x1 ;  /* 0x0000002003107211 */ /* 0x080fe200078208ff */
[----:B0-----:R-:W-:Y:S01]  /*5280*/  UIMAD UR4, UR8, UR4, URZ ;  /* 0x00000004080472a4 */ /* 0x001fe2000f8e02ff */
[----:B------:R-:W-:Y:S01]  /*5290*/  IADD3 R36, PT, PT, R14, UR9, R25 ;  /* 0x000000090e247c10 */ /* 0x000fe2000fffe019 */
[----:B------:R-:W-:Y:S01]  /*52a0*/  IMAD R22, R30, 0x4, R21 ;  /* 0x000000041e167824 */ /* 0x000fe200078e0215 */
[C---:B------:R-:W-:Y:S01]  /*52b0*/  LEA R14, P0, R15.reuse, R32, 0x1 ;  /* 0x000000200f0e7211 */ /* 0x040fe200078008ff */
[----:B------:R-:W-:Y:S01]  /*52c0*/  USHF.L.U32 UR6, UR4, 0x2, URZ ;  /* 0x0000000204067899 */ /* 0x000fe200080006ff */
[----:B------:R-:W-:Y:S01]  /*52d0*/  LOP3.LUT R34, R34, 0xf0, RZ, 0xc0, !PT ;  /* 0x000000f022227812 */ /* 0x000fe200078ec0ff */
[----:B------:R-:W-:Y:S01]  /*52e0*/  IMAD R23, R30, 0x4, R22 ;  /* 0x000000041e177824 */ /* 0x000fe200078e0216 */
[----:B------:R-:W-:Y:S01]  /*52f0*/  LEA.HI.X.SX32 R15, R15, R38, 0x1, P0 ;  /* 0x000000260f0f7211 */ /* 0x000fe200000f0eff */
[----:B------:R-:W-:Y:S01]  /*5300*/  UIMAD.WIDE UR4, UR4, 0x4, URZ ;  /* 0x00000004040478a5 */ /* 0x000fe2000f8e02ff */
[----:B------:R-:W-:-:S04]  /*5310*/  LEA R18, P0, R19, R32, 0x1 ;  /* 0x0000002013127211 */ /* 0x000fc800078008ff */
[----:B------:R-:W-:Y:S02]  /*5320*/  LEA.HI.X.SX32 R19, R19, R38, 0x1, P0 ;  /* 0x0000002613137211 */ /* 0x000fe400000f0eff */
[----:B-1----:R-:W-:Y:S01]  /*5330*/  PRMT R17, R4, 0x7632, R17 ;  /* 0x0000763204117816 */ /* 0x002fe20000000011 */
[----:B------:R0:W-:Y:S01]  /*5340*/  STG.E.U16 desc[UR28][R8.64], R4 ;  /* 0x0000000408007986 */ /* 0x0001e2000c10151c */
[----:B------:R-:W-:-:S03]  /*5350*/  PRMT R35, R6, 0x7632, R35 ;  /* 0x0000763206237816 */ /* 0x000fc60000000023 */
[----:B------:R-:W1:Y:S04]  /*5360*/  LDSM.16.M88.4 R8, [R26+0x800] ;  /* 0x000800001a08783b */ /* 0x000e680000000200 */
[----:B------:R2:W-:Y:S04]  /*5370*/  STG.E.U16 desc[UR28][R12.64], R17 ;  /* 0x000000110c007986 */ /* 0x0005e8000c10151c */
[----:B------:R3:W-:Y:S01]  /*5380*/  STG.E.U16 desc[UR28][R14.64], R5 ;  /* 0x000000050e007986 */ /* 0x0007e2000c10151c */
[----:B0-----:R-:W-:Y:S02]  /*5390*/  LEA R4, P0, R23, R32, 0x1 ;  /* 0x0000002017047211 */ /* 0x001fe400078008ff */
[----:B--2---:R-:W-:Y:S01]  /*53a0*/  LEA.HI.X.SX32 R17, R3, R38, 0x1, P1 ;  /* 0x0000002603117211 */ /* 0x004fe200008f0eff */
[----:B------:R-:W-:Y:S01]  /*53b0*/  IMAD R3, R30, 0x4, R23 ;  /* 0x000000041e037824 */ /* 0x000fe200078e0217 */
[----:B------:R-:W-:-:S02]  /*53c0*/  PRMT R13, R5, 0x7632, R13 ;  /* 0x00007632050d7816 */ /* 0x000fc4000000000d */
[CC--:B------:R-:W-:Y:S01]  /*53d0*/  LEA R20, P1, R21.reuse, R32.reuse, 0x1 ;  /* 0x0000002015147211 */ /* 0x0c0fe200078208ff */
[----:B------:R-:W-:Y:S01]  /*53e0*/  IMAD R24, R30, 0x4, R3 ;  /* 0x000000041e187824 */ /* 0x000fe200078e0203 */
[----:B------:R-:W-:Y:S01]  /*53f0*/  LEA R12, P2, R22, R32, 0x1 ;  /* 0x00000020160c7211 */ /* 0x000fe200078408ff */
[----:B------:R0:W-:Y:S01]  /*5400*/  STG.E.U16 desc[UR28][R16.64], R13 ;  /* 0x0000000d10007986 */ /* 0x0001e2000c10151c */
[----:B------:R-:W-:Y:S01]  /*5410*/  LEA.HI.X.SX32 R21, R21, R38, 0x1, P1 ;  /* 0x0000002615157211 */ /* 0x000fe200008f0eff */
[C---:B------:R-:W-:Y:S01]  /*5420*/  IMAD R25, R30.reuse, 0x4, R24 ;  /* 0x000000041e197824 */ /* 0x040fe200078e0218 */
[----:B---3--:R-:W-:Y:S01]  /*5430*/  LEA R14, P1, R3, R32, 0x1 ;  /* 0x00000020030e7211 */ /* 0x008fe200078208ff */
[----:B------:R-:W-:Y:S01]  /*5440*/  STG.E.U16 desc[UR28][R18.64], R6 ;  /* 0x0000000612007986 */ /* 0x000fe2000c10151c */
[-C--:B------:R-:W-:Y:S01]  /*5450*/  LEA.HI.X.SX32 R5, R23, R38.reuse, 0x1, P0 ;  /* 0x0000002617057211 */ /* 0x080fe200000f0eff */
[C---:B------:R-:W-:Y:S01]  /*5460*/  IMAD R27, R30.reuse, 0x4, R25 ;  /* 0x000000041e1b7824 */ /* 0x040fe200078e0219 */
[-C--:B------:R-:W-:Y:S01]  /*5470*/  LEA.HI.X.SX32 R15, R3, R38.reuse, 0x1, P1 ;  /* 0x00000026030f7211 */ /* 0x080fe200008f0eff */
[----:B------:R-:W-:Y:S02]  /*5480*/  STG.E.U16 desc[UR28][R20.64], R35 ;  /* 0x0000002314007986 */ /* 0x000fe4000c10151c */
[----:B------:R-:W-:Y:S01]  /*5490*/  IMAD R28, R30, 0x4, R27 ;  /* 0x000000041e1c7824 */ /* 0x000fe200078e021b */
[----:B0-----:R-:W-:-:S02]  /*54a0*/  LEA.HI.X.SX32 R13, R22, R38, 0x1, P2 ;  /* 0x00000026160d7211 */ /* 0x001fc400010f0eff */
[-C--:B------:R-:W-:Y:S01]  /*54b0*/  LEA R16, P2, R24, R32.reuse, 0x1 ;  /* 0x0000002018107211 */ /* 0x080fe200078408ff */
[----:B------:R-:W-:Y:S01]  /*54c0*/  IMAD R3, R30, 0x4, R28 ;  /* 0x000000041e037824 */ /* 0x000fe200078e021c */
[----:B------:R-:W-:Y:S01]  /*54d0*/  LEA R22, P0, R25, R32, 0x1 ;  /* 0x0000002019167211 */ /* 0x000fe200078008ff */
[----:B------:R1:W-:Y:S01]  /*54e0*/  STG.E.U16 desc[UR28][R12.64], R7 ;  /* 0x000000070c007986 */ /* 0x0003e2000c10151c */
[----:B------:R-:W-:Y:S01]  /*54f0*/  LEA.HI.X.SX32 R17, R24, R38, 0x1, P2 ;  /* 0x0000002618117211 */ /* 0x000fe200010f0eff */
[----:B------:R-:W-:Y:S01]  /*5500*/  IMAD R31, R30, 0x4, R3 ;  /* 0x000000041e1f7824 */ /* 0x000fe200078e0203 */
[-C--:B------:R-:W-:Y:S02]  /*5510*/  LEA R24, P1, R27, R32.reuse, 0x1 ;  /* 0x000000201b187211 */ /* 0x080fe400078208ff */
[----:B------:R-:W-:Y:S01]  /*5520*/  LEA R26, P2, R28, R32, 0x1 ;  /* 0x000000201c1a7211 */ /* 0x000fe200078408ff */
[----:B------:R-:W-:Y:S01]  /*5530*/  IMAD R33, R30, 0x4, R31 ;  /* 0x000000041e217824 */ /* 0x000fe200078e021f */
[----:B------:R-:W-:-:S02]  /*5540*/  LEA.HI.X.SX32 R23, R25, R38, 0x1, P0 ;  /* 0x0000002619177211 */ /* 0x000fc400000f0eff */
[-C--:B------:R-:W-:Y:S02]  /*5550*/  LEA.HI.X.SX32 R25, R27, R38.reuse, 0x1, P1 ;  /* 0x000000261b197211 */ /* 0x080fe400008f0eff */
[----:B------:R-:W-:Y:S02]  /*5560*/  LEA.HI.X.SX32 R27, R28, R38, 0x1, P2 ;  /* 0x000000261c1b7211 */ /* 0x000fe400010f0eff */
[C---:B------:R-:W-:Y:S02]  /*5570*/  LEA R28, P0, R3.reuse, R32, 0x1 ;  /* 0x00000020031c7211 */ /* 0x040fe400078008ff */
[----:B-1----:R-:W-:Y:S02]  /*5580*/  PRMT R13, R8, 0x7632, R13 ;  /* 0x00007632080d7816 */ /* 0x002fe4000000000d */
[----:B------:R-:W-:Y:S02]  /*5590*/  LEA.HI.X.SX32 R29, R3, R38, 0x1, P0 ;  /* 0x00000026031d7211 */ /* 0x000fe400000f0eff */
[----:B------:R-:W-:-:S02]  /*55a0*/  PRMT R3, R7, 0x7632, R3 ;  /* 0x0000763207037816 */ /* 0x000fc40000000003 */
[-C--:B------:R-:W-:Y:S01]  /*55b0*/  LEA R30, P1, R31, R32.reuse, 0x1 ;  /* 0x000000201f1e7211 */ /* 0x080fe200078208ff */
[----:B------:R-:W0:Y:S01]  /*55c0*/  LDC.64 R6, c[0x0][0x3a0] ;  /* 0x0000e800ff067b82 */ /* 0x000e220000000a00 */
[----:B------:R-:W-:Y:S01]  /*55d0*/  LEA R32, P2, R33, R32, 0x1 ;  /* 0x0000002021207211 */ /* 0x000fe200078408ff */
[----:B------:R1:W-:Y:S01]  /*55e0*/  STG.E.U16 desc[UR28][R4.64], R3 ;  /* 0x0000000304007986 */ /* 0x0003e2000c10151c */
[-C--:B------:R-:W-:Y:S02]  /*55f0*/  LEA.HI.X.SX32 R31, R31, R38.reuse, 0x1, P1 ;  /* 0x000000261f1f7211 */ /* 0x080fe400008f0eff */
[----:B------:R-:W-:Y:S01]  /*5600*/  LEA.HI.X.SX32 R33, R33, R38, 0x1, P2 ;  /* 0x0000002621217211 */ /* 0x000fe200010f0eff */
[----:B------:R2:W-:Y:S01]  /*5610*/  STG.E.U16 desc[UR28][R14.64], R8 ;  /* 0x000000080e007986 */ /* 0x0005e2000c10151c */
[----:B------:R-:W-:-:S03]  /*5620*/  PRMT R12, R11, 0x7632, R12 ;  /* 0x000076320b0c7816 */ /* 0x000fc6000000000c */
[----:B------:R-:W-:Y:S01]  /*5630*/  STG.E.U16 desc[UR28][R16.64], R13 ;  /* 0x0000000d10007986 */ /* 0x000fe2000c10151c */
[----:B-1----:R-:W-:-:S03]  /*5640*/  PRMT R5, R9, 0x7632, R5 ;  /* 0x0000763209057816 */ /* 0x002fc60000000005 */
[----:B------:R-:W-:Y:S01]  /*5650*/  STG.E.U16 desc[UR28][R22.64], R9 ;  /* 0x0000000916007986 */ /* 0x000fe2000c10151c */
[----:B------:R-:W-:Y:S01]  /*5660*/  LOP3.LUT R3, R0, 0xff, RZ, 0xc0, !PT ;  /* 0x000000ff00037812 */ /* 0x000fe200078ec0ff */
[----:B------:R-:W-:Y:S01]  /*5670*/  IMAD.HI R4, R2, 0x4, RZ ;  /* 0x0000000402047827 */ /* 0x000fe200078e02ff */
[----:B--2---:R-:W-:Y:S01]  /*5680*/  PRMT R15, R10, 0x7632, R15 ;  /* 0x000076320a0f7816 */ /* 0x004fe2000000000f */
[----:B------:R-:W-:Y:S01]  /*5690*/  STG.E.U16 desc[UR28][R24.64], R5 ;  /* 0x0000000518007986 */ /* 0x000fe2000c10151c */
[----:B------:R-:W-:Y:S01]  /*56a0*/  ISETP.GE.U32.AND P0, PT, R3, 0x40, PT ;  /* 0x000000400300780c */ /* 0x000fe20003f06070 */
[----:B------:R-:W-:Y:S02]  /*56b0*/  IMAD.SHL.U32 R3, R2, 0x4, RZ ;  /* 0x0000000402037824 */ /* 0x000fe400078e00ff */
[----:B------:R-:W-:Y:S03]  /*56c0*/  STG.E.U16 desc[UR28][R26.64], R10 ;  /* 0x0000000a1a007986 */ /* 0x000fe6000c10151c */
[----:B0-----:R-:W-:Y:S01]  /*56d0*/  IADD3 R2, P1, P2, R3, UR6, R6 ;  /* 0x0000000603027c10 */ /* 0x001fe2000fa3e006 */
[----:B------:R-:W-:Y:S03]  /*56e0*/  STG.E.U16 desc[UR28][R28.64], R15 ;  /* 0x0000000f1c007986 */ /* 0x000fe6000c10151c */
[----:B------:R-:W-:Y:S01]  /*56f0*/  IADD3.X R3, PT, PT, R4, UR5, R7, P1, P2 ;  /* 0x0000000504037c10 */ /* 0x000fe20008fe4407 */
[----:B------:R-:W-:Y:S04]  /*5700*/  STG.E.U16 desc[UR28][R30.64], R11 ;  /* 0x0000000b1e007986 */ /* 0x000fe8000c10151c */
[----:B------:R-:W-:Y:S01]  /*5710*/  STG.E.U16 desc[UR28][R32.64], R12 ;  /* 0x0000000c20007986 */ /* 0x000fe2000c10151c */
[----:B------:R-:W-:Y:S06]  /*5720*/  BAR.SYNC.DEFER_BLOCKING 0x0 ;  /* 0x0000000000007b1d */ /* 0x000fec0000010000 */
[----:B------:R-:W-:Y:S02]  /*5730*/  STSM.16.M88 [R36], R79 ;  /* 0x0000004f24007844 */ /* 0x000fe40000000000 */
[----:B------:R-:W-:Y:S06]  /*5740*/  BAR.SYNC.DEFER_BLOCKING 0x0 ;  /* 0x0000000000007b1d */ /* 0x000fec0000010000 */
[----:B------:R-:W0:Y:S04]  /*5750*/  LDSM.16.M88 R5, [R34+UR9] ;  /* 0x000000092205783b */ /* 0x000e280008000000 */
[----:B0-----:R0:W-:Y:S01]  /*5760*/  @!P0 STG.E desc[UR28][R2.64], R5 ;  /* 0x0000000502008986 */ /* 0x0011e2000c10191c */
[----:B------:R-:W-:Y:S06]  /*5770*/  BAR.SYNC.DEFER_BLOCKING 0x0 ;  /* 0x0000000000007b1d */ /* 0x000fec0000010000 */
[----:B------:R-:W-:Y:S05]  /*5780*/  @P4 BRA `(.L_x_20) ;  /* 0x0000000000a04947 */ /* 0x000fea0003800000 */
[----:B------:R-:W1:Y:S01]  /*5790*/  S2UR UR5, SR_CgaCtaId ;  /* 0x00000000000579c3 */ /* 0x000e620000008800 */
[----:B------:R-:W-:Y:S01]  /*57a0*/  NOP ;  /* 0x0000000000007918 */ /* 0x000fe20000000000 */
[----:B------:R-:W-:Y:S01]  /*57b0*/  UMOV UR4, 0x50 ;  /* 0x0000005000047882 */ /* 0x000fe20000000000 */
[----:B------:R-:W-:Y:S02]  /*57c0*/  IMAD.U32 R0, RZ, RZ, UR10 ;  /* 0x0000000aff007e24 */ /* 0x000fe4000f8e00ff */
[----:B0-----:R-:W-:Y:S02]  /*57d0*/  IMAD.MOV.U32 R3, RZ, RZ, 0xf ;  /* 0x0000000fff037424 */ /* 0x001fe400078e00ff */
[----:B------:R-:W-:Y:S01]  /*57e0*/  IMAD.MOV.U32 R7, RZ, RZ, 0x1 ;  /* 0x00000001ff077424 */ /* 0x000fe200078e00ff */
[----:B------:R-:W-:-:S04]  /*57f0*/  LOP3.LUT R0, R0, 0xffff, RZ, 0xc0, !PT ;  /* 0x0000ffff00007812 */ /* 0x000fc800078ec0ff */
[----:B------:R-:W-:-:S05]  /*5800*/  SHF.R.U32.HI R0, RZ, 0x5, R0 ;  /* 0x00000005ff007819 */ /* 0x000fca0000011600 */
[----:B------:R-:W-:Y:S01]  /*5810*/  VIADD R2, R0, 0x10 ;  /* 0x0000001000027836 */ /* 0x000fe20000000000 */
[----:B------:R-:W-:Y:S01]  /*5820*/  SHF.L.U32 R0, R3, R0, RZ ;  /* 0x0000000003007219 */ /* 0x000fe200000006ff */
[----:B-1----:R-:W-:-:S03]  /*5830*/  ULEA UR6, UR5, UR4, 0x18 ;  /* 0x0000000405067291 */ /* 0x002fc6000f8ec0ff */
[----:B------:R-:W-:-:S04]  /*5840*/  SHF.L.U32 R3, R7, R2, RZ ;  /* 0x0000000207037219 */ /* 0x000fc800000006ff */
[----:B------:R-:W-:Y:S02]  /*5850*/  LOP3.LUT R0, R3, R0, RZ, 0xfc, !PT ;  /* 0x0000000003007212 */ /* 0x000fe400078efcff */
[----:B------:R-:W0:Y:S02]  /*5860*/  LDS R5, [UR6] ;  /* 0x00000006ff057984 */ /* 0x000e240008000800 */
[C---:B------:R-:W-:Y:S02]  /*5870*/  LOP3.LUT R2, R0.reuse, 0xffff, RZ, 0xc0, !PT ;  /* 0x0000ffff00027812 */ /* 0x040fe400078ec0ff */
[----:B0-----:R-:W-:-:S04]  /*5880*/  LOP3.LUT R3, R0, 0xffff, R5, 0x80, !PT ;  /* 0x0000ffff00037812 */ /* 0x001fc800078e8005 */
[----:B------:R-:W-:-:S13]  /*5890*/  ISETP.NE.AND P0, PT, R3, R2, PT ;  /* 0x000000020300720c */ /* 0x000fda0003f05270 */
[----:B------:R-:W-:Y:S05]  /*58a0*/  @P0 BRA `(.L_x_21) ;  /* 0x0000000000500947 */ /* 0x000fea0003800000 */
[----:B------:R-:W-:Y:S02]  /*58b0*/  SHF.R.U32.HI R5, RZ, 0x10, R5 ;  /* 0x00000010ff057819 */ /* 0x000fe40000011605 */
[----:B------:R-:W-:-:S04]  /*58c0*/  SHF.R.U32.HI R2, RZ, 0x10, R0 ;  /* 0x00000010ff027819 */ /* 0x000fc80000011600 */
[----:B------:R-:W-:-:S04]  /*58d0*/  LOP3.LUT R5, R5, R2, RZ, 0xc0, !PT ;  /* 0x0000000205057212 */ /* 0x000fc800078ec0ff */
[----:B------:R-:W-:-:S13]  /*58e0*/  ISETP.NE.AND P0, PT, R5, R2, PT ;  /* 0x000000020500720c */ /* 0x000fda0003f05270 */
[----:B------:R-:W-:Y:S05]  /*58f0*/  @P0 BRA `(.L_x_22) ;  /* 0x0000000000300947 */ /* 0x000fea0003800000 */
[----:B------:R-:W-:Y:S01]  /*5900*/  R2UR UR4, R0 ;  /* 0x00000000000472ca */ /* 0x000fe200000e0000 */
[----:B------:R-:W-:Y:S01]  /*5910*/  VOTEU.ANY UR5, UPT, PT ;  /* 0x0000000000057886 */ /* 0x000fe200038e0100 */
[----:B------:R-:W0:Y:S01]  /*5920*/  S2R R0, SR_LANEID ;  /* 0x0000000000007919 */ /* 0x000e220000000000 */
[----:B------:R-:W-:-:S10]  /*5930*/  UFLO.U32 UR5, UR5 ;  /* 0x00000005000572bd */ /* 0x000fd400080e0000 */
[----:B------:R-:W-:-:S06]  /*5940*/  ULOP3.LUT UR4, URZ, UR4, URZ, 0x33, !UPT ;  /* 0x00000004ff047292 */ /* 0x000fcc000f8e33ff */
[----:B------:R-:W-:-:S04]  /*5950*/  IMAD.U32 R2, RZ, RZ, UR4 ;  /* 0x00000004ff027e24 */ /* 0x000fc8000f8e00ff */
[----:B------:R-:W1:Y:S02]  /*5960*/  REDUX UR7, R2 ;  /* 0x00000000020773c4 */ /* 0x000e640000000000 */
[----:B------:R2:W-:Y:S01]  /*5970*/  UTCATOMSWS.AND URZ, UR4 ;  /* 0x0000000400ff79e3 */ /* 0x0005e20008000000 */
[----:B0-----:R-:W-:Y:S01]  /*5980*/  ISETP.EQ.U32.AND P0, PT, R0, UR5, PT ;  /* 0x0000000500007c0c */ /* 0x001fe2000bf02070 */
[----:B-1----:R-:W-:-:S12]  /*5990*/  IMAD.U32 R0, RZ, RZ, UR7 ;  /* 0x00000007ff007e24 */ /* 0x002fd8000f8e00ff */
[----:B------:R2:W-:Y:S01]  /*59a0*/  @P0 ATOMS.AND RZ, [UR6], R0 ;  /* 0x00000000ffff098c */ /* 0x0005e2000a800006 */
[----:B------:R-:W-:Y:S05]  /*59b0*/  BRA `(.L_x_20) ;  /* 0x0000000000147947 */ /* 0x000fea0003800000 */
.L_x_22:
[----:B------:R-:W-:-:S07]  /*59c0*/  MOV R2, 0x59e0 ;  /* 0x000059e000027802 */ /* 0x000fce0000000f00 */
[----:B------:R-:W-:Y:S05]  /*59d0*/  CALL.REL.NOINC `($__internal_0_$__cuda_sm10x_tcgen05_guardrail_trap_col_being_dealloced_not_returned_by_alloc) ;  /* 0x0000000000447944 */ /* 0x000fea0003c00000 */
[----:B------:R-:W-:Y:S05]  /*59e0*/  BRA `(.L_x_20) ;  /* 0x0000000000087947 */ /* 0x000fea0003800000 */
.L_x_21:
[----:B------:R-:W-:-:S07]  /*59f0*/  MOV R2, 0x5a10 ;  /* 0x00005a1000027802 */ /* 0x000fce0000000f00 */
[----:B------:R-:W-:Y:S05]  /*5a00*/  CALL.REL.NOINC `($__internal_2_$__cuda_sm10x_tcgen05_guardrail_trap_unallocated_columns_being_dealloced) ;  /* 0x0000000000507944 */ /* 0x000fea0003c00000 */
.L_x_20:
[----:B------:R-:W-:Y:S01]  /*5a10*/  NOP ;  /* 0x0000000000007918 */ /* 0x000fe20000000000 */
[----:B--2---:R-:W-:Y:S05]  /*5a20*/  EXIT ;  /* 0x000000000000794d */ /* 0x004fea0003800000 */
.L_x_8:
[----:B------:R-:W1:Y:S02]  /*5a30*/  SYNCS.PHASECHK.TRANS64.TRYWAIT P2, [UR9+0x4000], RZ ;  /* 0x004000ffff0075a7 */ /* 0x000e640008041109 */
[----:B-1----:R-:W-:Y:S05]  /*5a40*/  @!P2 BRA `(.L_x_8) ;  /* 0xfffffffc00f8a947 */ /* 0x002fea000383ffff */
[----:B------:R-:W-:Y:S05]  /*5a50*/  BRA `(.L_x_7) ;  /* 0xffffffb800f47947 */ /* 0x000fea000383ffff */
.L_x_14:
[----:B------:R-:W1:Y:S02]  /*5a60*/  SYNCS.PHASECHK.TRANS64.TRYWAIT P5, [UR9+0x8010], RZ ;  /* 0x008010ffff0075a7 */ /* 0x000e6400080a1109 */
[----:B-1----:R-:W-:Y:S05]  /*5a70*/  @!P5 BRA `(.L_x_14) ;  /* 0xfffffffc00f8d947 */ /* 0x002fea000383ffff */
[----:B------:R-:W-:Y:S05]  /*5a80*/  BRA `(.L_x_23) ;  /* 0xffffffd800947947 */ /* 0x000fea000383ffff */
.L_x_15:
[----:B------:R-:W1:Y:S02]  /*5a90*/  SYNCS.PHASECHK.TRANS64.TRYWAIT P1, [UR13], R14 ;  /* 0x0000000eff0075a7 */ /* 0x000e64000802110d */
[----:B-1----:R-:W-:Y:S05]  /*5aa0*/  @!P1 BRA `(.L_x_15) ;  /* 0xfffffffc00f89947 */ /* 0x002fea000383ffff */
[----:B------:R-:W-:Y:S05]  /*5ab0*/  BRA `(.L_x_24) ;  /* 0xffffffe400787947 */ /* 0x000fea000383ffff */
.L_x_19:
[----:B------:R-:W0:Y:S02]  /*5ac0*/  SYNCS.PHASECHK.TRANS64.TRYWAIT P3, [UR13], R3 ;  /* 0x00000003ff0075a7 */ /* 0x000e24000806110d */
[----:B0-----:R-:W-:Y:S05]  /*5ad0*/  @!P3 BRA `(.L_x_19) ;  /* 0xfffffffc00f8b947 */ /* 0x001fea000383ffff */
[----:B------:R-:W-:Y:S05]  /*5ae0*/  BRA `(.L_x_18) ;  /* 0xffffffec00b07947 */ /* 0x000fea000383ffff */
        .weak           $__internal_0_$__cuda_sm10x_tcgen05_guardrail_trap_col_being_dealloced_not_returned_by_alloc
        .type           $__internal_0_$__cuda_sm10x_tcgen05_guardrail_trap_col_being_dealloced_not_returned_by_alloc,@function
        .size           $__internal_0_$__cuda_sm10x_tcgen05_guardrail_trap_col_being_dealloced_not_returned_by_alloc,($__internal_1_$__cuda_sm10x_tcgen05_guardrail_trap_phase_invalid_during_alloc - $__internal_0_$__cuda_sm10x_tcgen05_guardrail_trap_col_being_dealloced_not_returned_by_alloc)
$__internal_0_$__cuda_sm10x_tcgen05_guardrail_trap_col_being_dealloced_not_returned_by_alloc:
[----:B------:R-:W-:Y:S05]  /*5af0*/  BPT.TRAP 0x1 ;  /* 0x000000040000795c */ /* 0x000fea0000300000 */
[----:B------:R-:W-:-:S04]  /*5b00*/  IMAD.MOV.U32 R3, RZ, RZ, 0x0 ;  /* 0x00000000ff037424 */ /* 0x000fc800078e00ff */
[----:B------:R-:W-:Y:S05]  /*5b10*/  RET.REL.NODEC R2 `(attn_fwd) ;  /* 0xffffffa402387950 */ /* 0x000fea0003c3ffff */
        .weak           $__internal_1_$__cuda_sm10x_tcgen05_guardrail_trap_phase_invalid_during_alloc
        .type           $__internal_1_$__cuda_sm10x_tcgen05_guardrail_trap_phase_invalid_during_alloc,@function
        .size           $__internal_1_$__cuda_sm10x_tcgen05_guardrail_trap_phase_invalid_during_alloc,($__internal_2_$__cuda_sm10x_tcgen05_guardrail_trap_unallocated_columns_being_dealloced - $__internal_1_$__cuda_sm10x_tcgen05_guardrail_trap_phase_invalid_during_alloc)
$__internal_1_$__cuda_sm10x_tcgen05_guardrail_trap_phase_invalid_during_alloc:
[----:B------:R-:W-:Y:S05]  /*5b20*/  BPT.TRAP 0x1 ;  /* 0x000000040000795c */ /* 0x000fea0000300000 */
[----:B------:R-:W-:-:S04]  /*5b30*/  IMAD.MOV.U32 R3, RZ, RZ, 0x0 ;  /* 0x00000000ff037424 */ /* 0x000fc800078e00ff */
[----:B------:R-:W-:Y:S05]  /*5b40*/  RET.REL.NODEC R2 `(attn_fwd) ;  /* 0xffffffa4022c7950 */ /* 0x000fea0003c3ffff */
        .weak           $__internal_2_$__cuda_sm10x_tcgen05_guardrail_trap_unallocated_columns_being_dealloced
        .type           $__internal_2_$__cuda_sm10x_tcgen05_guardrail_trap_unallocated_columns_being_dealloced,@function
        .size           $__internal_2_$__cuda_sm10x_tcgen05_guardrail_trap_unallocated_columns_being_dealloced,(.L_x_28 - $__internal_2_$__cuda_sm10x_tcgen05_guardrail_trap_unallocated_columns_being_dealloced)
$__internal_2_$__cuda_sm10x_tcgen05_guardrail_trap_unallocated_columns_being_dealloced:
[----:B------:R-:W-:Y:S05]  /*5b50*/  BPT.TRAP 0x1 ;  /* 0x000000040000795c */ /* 0x000fea0000300000 */
[----:B------:R-:W-:-:S04]  /*5b60*/  IMAD.MOV.U32 R3, RZ, RZ, 0x0 ;  /* 0x00000000ff037424 */ /* 0x000fc800078e00ff */
[----:B------:R-:W-:Y:S05]  /*5b70*/  RET.REL.NODEC R2 `(attn_fwd) ;  /* 0xffffffa402207950 */ /* 0x000fea0003c3ffff */
.L_x_25:
[----:B------:R-:W-:-:S00]  /*5b80*/  BRA `(.L_x_25) ;  /* 0xfffffffc00fc7947 */ /* 0x000fc0000383ffff */
[----:B------:R-:W-:-:S00]  /*5b90*/  NOP ;  /* 0x0000000000007918 */ /* 0x000fc00000000000 */
        /* <DEDUP_REMOVED lines=14> */
.L_x_28:


//--------------------- .nv.global.init           --------------------------
	.section	.nv.global.init,"aw",@progbits
.nv.global.init:
	.type		_$_str,@object
	.size		_$_str,(.L_3 - _$_str)
_$_str:
        /*0000*/ 	.byte	0x5f, 0x5f, 0x43, 0x55, 0x44, 0x41, 0x5f, 0x46, 0x54, 0x5a, 0x00
.L_3:


//--------------------- .nv.shared.attn_fwd       --------------------------
	.section	.nv.shared.attn_fwd,"aw",@nobits
	.sectionflags	@""
	.align	16
	.zero		1024


//--------------------- .nv.shared.reserved.0     --------------------------
	.section	.nv.shared.reserved.0,"aw",@nobits
	.align	8
	.weak		__nv_reservedSMEM_offset_0_alias
	.size		__nv_reservedSMEM_offset_0_alias, 0, 64
	.other		__nv_reservedSMEM_offset_0_alias,@"STO_CUDA_RESERVED_SHARED STV_DEFAULT"
__nv_reservedSMEM_offset_0_alias:
	.zero		0
.nv.shared.reserved.0:
	.zero		64
	.weak		__nv_reservedSMEM_allocation_phase
	.type		__nv_reservedSMEM_allocation_phase,@object
	.size		__nv_reservedSMEM_allocation_phase,(.L_0 - __nv_reservedSMEM_allocation_phase)
__nv_reservedSMEM_allocation_phase:
	.zero		1
.L_0:
	.zero		7
	.weak		__nv_reservedSMEM_devtool_atexit_pc
	.type		__nv_reservedSMEM_devtool_atexit_pc,@object
	.size		__nv_reservedSMEM_devtool_atexit_pc,(__nv_reservedSMEM_allocation_mask - __nv_reservedSMEM_devtool_atexit_pc)
__nv_reservedSMEM_devtool_atexit_pc:
	.zero		8
	.weak		__nv_reservedSMEM_allocation_mask
	.type		__nv_reservedSMEM_allocation_mask,@object
	.size		__nv_reservedSMEM_allocation_mask,(.L_2 - __nv_reservedSMEM_allocation_mask)
__nv_reservedSMEM_allocation_mask:
	.zero		4
.L_2:


//--------------------- .nv.constant0.attn_fwd    --------------------------
	.section	.nv.constant0.attn_fwd,"a",@progbits
	.sectionflags	@""
	.align	4
.nv.constant0.attn_fwd:
	.zero		1032


//--------------------- SYMBOLS --------------------------

	.type		.nv.reservedSmem.offset0,@object
	.size		.nv.reservedSmem.offset0,0x4
	.type		.nv.reservedSmem.cap,@object
	.size		.nv.reservedSmem.cap,0x4
